	.target	sm_100a

	.elftype	@"ET_EXEC"


//--------------------- .note.nv.tkinfo           --------------------------
	.section	.note.nv.tkinfo,"",@"SHT_NOTE"
	.sectionflags	@"SHF_NOTE_NV_TKINFO"
	.tkinfo
        /*0018*/ 	.word	0x00000081
        /*0030*/ 	.string	""
        /*0030*/ 	.string	"ptxas-blackwell"
        /*0030*/ 	.string	"Cuda compilation tools, release 12.9, V12.9.86"
        /*0030*/ 	.string	"Build cuda_12.9.r12.9/compiler.36037853_0"
        /*0030*/ 	.string	"-v  -suppress-debug-info  -lineinfo  -arch sm_100a "



//--------------------- .note.nv.cuver            --------------------------
	.section	.note.nv.cuver,"",@"SHT_NOTE"
	.sectionflags	@"SHF_NOTE_NV_CUVER"
        /*0018*/ 	.short	0x0001
        /*001a*/ 	.short	0x0064
        /*001c*/ 	.short	0x0001
        /*001e*/ 	.short	0x0000
        /*0020*/ 	.short	0x0001
        /*0022*/ 	.short	0x0000


//--------------------- .nv.info                  --------------------------
	.section	.nv.info,"",@"SHT_CUDA_INFO"
	.align	4


	//----- nvinfo : EIATTR_REGCOUNT
	.align		4
        /*0000*/ 	.byte	0x04, 0x2f
        /*0002*/ 	.short	(.L_2 - .L_1)
	.align		4
.L_1:
        /*0004*/ 	.word	index@(attn_fwd)
        /*0008*/ 	.word	0x000000a7


	//----- nvinfo : EIATTR_FRAME_SIZE
	.align		4
.L_2:
        /*000c*/ 	.byte	0x04, 0x11
        /*000e*/ 	.short	(.L_4 - .L_3)
	.align		4
.L_3:
        /*0010*/ 	.word	index@(attn_fwd)
        /*0014*/ 	.word	0x00000000


	//----- nvinfo : EIATTR_MIN_STACK_SIZE
	.align		4
.L_4:
        /*0018*/ 	.byte	0x04, 0x12
        /*001a*/ 	.short	(.L_6 - .L_5)
	.align		4
.L_5:
        /*001c*/ 	.word	index@(attn_fwd)
        /*0020*/ 	.word	0x00000000
.L_6:


//--------------------- .nv.info.attn_fwd         --------------------------
	.section	.nv.info.attn_fwd,"",@"SHT_CUDA_INFO"
	.sectionflags	@""
	.align	4


	//----- nvinfo : EIATTR_CUDA_API_VERSION
	.align		4
        /*0000*/ 	.byte	0x04, 0x37
        /*0002*/ 	.short	(.L_8 - .L_7)
.L_7:
        /*0004*/ 	.word	0x00000081


	//----- nvinfo : EIATTR_KPARAM_INFO
	.align		4
.L_8:
        /*0008*/ 	.byte	0x04, 0x17
        /*000a*/ 	.short	(.L_10 - .L_9)
.L_9:
        /*000c*/ 	.word	0x00000000
        /*0010*/ 	.short	0x0019
        /*0012*/ 	.short	0x0080
        /*0014*/ 	.byte	0x00, 0xf4, 0x21, 0x00


	//----- nvinfo : EIATTR_KPARAM_INFO
	.align		4
.L_10:
        /*0018*/ 	.byte	0x04, 0x17
        /*001a*/ 	.short	(.L_12 - .L_11)
.L_11:
        /*001c*/ 	.word	0x00000000
        /*0020*/ 	.short	0x0018
        /*0022*/ 	.short	0x0078
        /*0024*/ 	.byte	0x00, 0xf4, 0x21, 0x00


	//----- nvinfo : EIATTR_KPARAM_INFO
	.align		4
.L_12:
        /*0028*/ 	.byte	0x04, 0x17
        /*002a*/ 	.short	(.L_14 - .L_13)
.L_13:
        /*002c*/ 	.word	0x00000000
        /*0030*/ 	.short	0x0017
        /*0032*/ 	.short	0x0070
        /*0034*/ 	.byte	0x00, 0xf0, 0x11, 0x00


	//----- nvinfo : EIATTR_KPARAM_INFO
	.align		4
.L_14:
        /*0038*/ 	.byte	0x04, 0x17
        /*003a*/ 	.short	(.L_16 - .L_15)
.L_15:
        /*003c*/ 	.word	0x00000000
        /*0040*/ 	.short	0x0016
        /*0042*/ 	.short	0x006c
        /*0044*/ 	.byte	0x00, 0xf0, 0x11, 0x00


	//----- nvinfo : EIATTR_KPARAM_INFO
	.align		4
.L_16:
        /*0048*/ 	.byte	0x04, 0x17
        /*004a*/ 	.short	(.L_18 - .L_17)
.L_17:
        /*004c*/ 	.word	0x00000000
        /*0050*/ 	.short	0x0015
        /*0052*/ 	.short	0x0068
        /*0054*/ 	.byte	0x00, 0xf0, 0x11, 0x00


	//----- nvinfo : EIATTR_KPARAM_INFO
	.align		4
.L_18:
        /*0058*/ 	.byte	0x04, 0x17
        /*005a*/ 	.short	(.L_20 - .L_19)
.L_19:
        /*005c*/ 	.word	0x00000000
        /*0060*/ 	.short	0x0014
        /*0062*/ 	.short	0x0064
        /*0064*/ 	.byte	0x00, 0xf0, 0x11, 0x00


	//----- nvinfo : EIATTR_KPARAM_INFO
	.align		4
.L_20:
        /*0068*/ 	.byte	0x04, 0x17
        /*006a*/ 	.short	(.L_22 - .L_21)
.L_21:
        /*006c*/ 	.word	0x00000000
        /*0070*/ 	.short	0x0013
        /*0072*/ 	.short	0x0060
        /*0074*/ 	.byte	0x00, 0xf0, 0x11, 0x00


	//----- nvinfo : EIATTR_KPARAM_INFO
	.align		4
.L_22:
        /*0078*/ 	.byte	0x04, 0x17
        /*007a*/ 	.short	(.L_24 - .L_23)
.L_23:
        /*007c*/ 	.word	0x00000000
        /*0080*/ 	.short	0x0012
        /*0082*/ 	.short	0x005c
        /*0084*/ 	.byte	0x00, 0xf0, 0x11, 0x00


	//----- nvinfo : EIATTR_KPARAM_INFO
	.align		4
.L_24:
        /*0088*/ 	.byte	0x04, 0x17
        /*008a*/ 	.short	(.L_26 - .L_25)
.L_25:
        /*008c*/ 	.word	0x00000000
        /*0090*/ 	.short	0x0011
        /*0092*/ 	.short	0x0058
        /*0094*/ 	.byte	0x00, 0xf0, 0x11, 0x00


	//----- nvinfo : EIATTR_KPARAM_INFO
	.align		4
.L_26:
        /*0098*/ 	.byte	0x04, 0x17
        /*009a*/ 	.short	(.L_28 - .L_27)
.L_27:
        /*009c*/ 	.word	0x00000000
        /*00a0*/ 	.short	0x0010
        /*00a2*/ 	.short	0x0054
        /*00a4*/ 	.byte	0x00, 0xf0, 0x11, 0x00


	//----- nvinfo : EIATTR_KPARAM_INFO
	.align		4
.L_28:
        /*00a8*/ 	.byte	0x04, 0x17
        /*00aa*/ 	.short	(.L_30 - .L_29)
.L_29:
        /*00ac*/ 	.word	0x00000000
        /*00b0*/ 	.short	0x000f
        /*00b2*/ 	.short	0x0050
        /*00b4*/ 	.byte	0x00, 0xf0, 0x11, 0x00


	//----- nvinfo : EIATTR_KPARAM_INFO
	.align		4
.L_30:
        /*00b8*/ 	.byte	0x04, 0x17
        /*00ba*/ 	.short	(.L_32 - .L_31)
.L_31:
        /*00bc*/ 	.word	0x00000000
        /*00c0*/ 	.short	0x000e
        /*00c2*/ 	.short	0x004c
        /*00c4*/ 	.byte	0x00, 0xf0, 0x11, 0x00


	//----- nvinfo : EIATTR_KPARAM_INFO
	.align		4
.L_32:
        /*00c8*/ 	.byte	0x04, 0x17
        /*00ca*/ 	.short	(.L_34 - .L_33)
.L_33:
        /*00cc*/ 	.word	0x00000000
        /*00d0*/ 	.short	0x000d
        /*00d2*/ 	.short	0x0048
        /*00d4*/ 	.byte	0x00, 0xf0, 0x11, 0x00


	//----- nvinfo : EIATTR_KPARAM_INFO
	.align		4
.L_34:
        /*00d8*/ 	.byte	0x04, 0x17
        /*00da*/ 	.short	(.L_36 - .L_35)
.L_35:
        /*00dc*/ 	.word	0x00000000
        /*00e0*/ 	.short	0x000c
        /*00e2*/ 	.short	0x0044
        /*00e4*/ 	.byte	0x00, 0xf0, 0x11, 0x00


	//----- nvinfo : EIATTR_KPARAM_INFO
	.align		4
.L_36:
        /*00e8*/ 	.byte	0x04, 0x17
        /*00ea*/ 	.short	(.L_38 - .L_37)
.L_37:
        /*00ec*/ 	.word	0x00000000
        /*00f0*/ 	.short	0x000b
        /*00f2*/ 	.short	0x0040
        /*00f4*/ 	.byte	0x00, 0xf0, 0x11, 0x00


	//----- nvinfo : EIATTR_KPARAM_INFO
	.align		4
.L_38:
        /*00f8*/ 	.byte	0x04, 0x17
        /*00fa*/ 	.short	(.L_40 - .L_39)
.L_39:
        /*00fc*/ 	.word	0x00000000
        /*0100*/ 	.short	0x000a
        /*0102*/ 	.short	0x003c
        /*0104*/ 	.byte	0x00, 0xf0, 0x11, 0x00


	//----- nvinfo : EIATTR_KPARAM_INFO
	.align		4
.L_40:
        /*0108*/ 	.byte	0x04, 0x17
        /*010a*/ 	.short	(.L_42 - .L_41)
.L_41:
        /*010c*/ 	.word	0x00000000
        /*0110*/ 	.short	0x0009
        /*0112*/ 	.short	0x0038
        /*0114*/ 	.byte	0x00, 0xf0, 0x11, 0x00


	//----- nvinfo : EIATTR_KPARAM_INFO
	.align		4
.L_42:
        /*0118*/ 	.byte	0x04, 0x17
        /*011a*/ 	.short	(.L_44 - .L_43)
.L_43:
        /*011c*/ 	.word	0x00000000
        /*0120*/ 	.short	0x0008
        /*0122*/ 	.short	0x0034
        /*0124*/ 	.byte	0x00, 0xf0, 0x11, 0x00


	//----- nvinfo : EIATTR_KPARAM_INFO
	.align		4
.L_44:
        /*0128*/ 	.byte	0x04, 0x17
        /*012a*/ 	.short	(.L_46 - .L_45)
.L_45:
        /*012c*/ 	.word	0x00000000
        /*0130*/ 	.short	0x0007
        /*0132*/ 	.short	0x0030
        /*0134*/ 	.byte	0x00, 0xf0, 0x11, 0x00


	//----- nvinfo : EIATTR_KPARAM_INFO
	.align		4
.L_46:
        /*0138*/ 	.byte	0x04, 0x17
        /*013a*/ 	.short	(.L_48 - .L_47)
.L_47:
        /*013c*/ 	.word	0x00000000
        /*0140*/ 	.short	0x0006
        /*0142*/ 	.short	0x002c
        /*0144*/ 	.byte	0x00, 0xf0, 0x11, 0x00


	//----- nvinfo : EIATTR_KPARAM_INFO
	.align		4
.L_48:
        /*0148*/ 	.byte	0x04, 0x17
        /*014a*/ 	.short	(.L_50 - .L_49)
.L_49:
        /*014c*/ 	.word	0x00000000
        /*0150*/ 	.short	0x0005
        /*0152*/ 	.short	0x0028
        /*0154*/ 	.byte	0x00, 0xf0, 0x11, 0x00


	//----- nvinfo : EIATTR_KPARAM_INFO
	.align		4
.L_50:
        /*0158*/ 	.byte	0x04, 0x17
        /*015a*/ 	.short	(.L_52 - .L_51)
.L_51:
        /*015c*/ 	.word	0x00000000
        /*0160*/ 	.short	0x0004
        /*0162*/ 	.short	0x0020
        /*0164*/ 	.byte	0x00, 0xf4, 0x21, 0x00


	//----- nvinfo : EIATTR_KPARAM_INFO
	.align		4
.L_52:
        /*0168*/ 	.byte	0x04, 0x17
        /*016a*/ 	.short	(.L_54 - .L_53)
.L_53:
        /*016c*/ 	.word	0x00000000
        /*0170*/ 	.short	0x0003
        /*0172*/ 	.short	0x0018
        /*0174*/ 	.byte	0x00, 0xf4, 0x21, 0x00


	//----- nvinfo : EIATTR_KPARAM_INFO
	.align		4
.L_54:
        /*0178*/ 	.byte	0x04, 0x17
        /*017a*/ 	.short	(.L_56 - .L_55)
.L_55:
        /*017c*/ 	.word	0x00000000
        /*0180*/ 	.short	0x0002
        /*0182*/ 	.short	0x0010
        /*0184*/ 	.byte	0x00, 0xf4, 0x21, 0x00


	//----- nvinfo : EIATTR_KPARAM_INFO
	.align		4
.L_56:
        /*0188*/ 	.byte	0x04, 0x17
        /*018a*/ 	.short	(.L_58 - .L_57)
.L_57:
        /*018c*/ 	.word	0x00000000
        /*0190*/ 	.short	0x0001
        /*0192*/ 	.short	0x0008
        /*0194*/ 	.byte	0x00, 0xf4, 0x21, 0x00


	//----- nvinfo : EIATTR_KPARAM_INFO
	.align		4
.L_58:
        /*0198*/ 	.byte	0x04, 0x17
        /*019a*/ 	.short	(.L_60 - .L_59)
.L_59:
        /*019c*/ 	.word	0x00000000
        /*01a0*/ 	.short	0x0000
        /*01a2*/ 	.short	0x0000
        /*01a4*/ 	.byte	0x00, 0xf4, 0x21, 0x00


	//----- nvinfo : EIATTR_SPARSE_MMA_MASK
	.align		4
.L_60:
        /*01a8*/ 	.byte	0x03, 0x50
        /*01aa*/ 	.short	0x0000


	//----- nvinfo : EIATTR_MAXREG_COUNT
	.align		4
        /*01ac*/ 	.byte	0x03, 0x1b
        /*01ae*/ 	.short	0x00ff


	//----- nvinfo : EIATTR_NUM_BARRIERS
	.align		4
        /*01b0*/ 	.byte	0x02, 0x4c
        /*01b2*/ 	.byte	0x01
	.zero		1


	//----- nvinfo : EIATTR_COOP_GROUP_MASK_REGIDS
	.align		4
        /*01b4*/ 	.byte	0x04, 0x29
        /*01b6*/ 	.short	(.L_62 - .L_61)


	//   ....[0]....
.L_61:
        /*01b8*/ 	.word	0xffffffff


	//   ....[1]....
        /*01bc*/ 	.word	0xffffffff


	//   ....[2]....
        /*01c0*/ 	.word	0xffffffff


	//   ....[3]....
        /*01c4*/ 	.word	0xffffffff


	//   ....[4]....
        /*01c8*/ 	.word	0xffffffff


	//   ....[5]....
        /*01cc*/ 	.word	0xffffffff


	//   ....[6]....
        /*01d0*/ 	.word	0xffffffff


	//   ....[7]....
        /*01d4*/ 	.word	0xffffffff


	//   ....[8]....
        /*01d8*/ 	.word	0xffffffff


	//   ....[9]....
        /*01dc*/ 	.word	0xffffffff


	//   ....[10]....
        /*01e0*/ 	.word	0xffffffff


	//   ....[11]....
        /*01e4*/ 	.word	0xffffffff


	//   ....[12]....
        /*01e8*/ 	.word	0xffffffff


	//   ....[13]....
        /*01ec*/ 	.word	0xffffffff


	//   ....[14]....
        /*01f0*/ 	.word	0xffffffff


	//   ....[15]....
        /*01f4*/ 	.word	0xffffffff


	//   ....[16]....
        /*01f8*/ 	.word	0xffffffff


	//   ....[17]....
        /*01fc*/ 	.word	0xffffffff


	//   ....[18]....
        /*0200*/ 	.word	0xffffffff


	//   ....[19]....
        /*0204*/ 	.word	0xffffffff


	//----- nvinfo : EIATTR_COOP_GROUP_INSTR_OFFSETS
	.align		4
.L_62:
        /*0208*/ 	.byte	0x04, 0x28
        /*020a*/ 	.short	(.L_64 - .L_63)


	//   ....[0]....
.L_63:
        /*020c*/ 	.word	0x00001980


	//   ....[1]....
        /*0210*/ 	.word	0x00001990


	//   ....[2]....
        /*0214*/ 	.word	0x000019a0


	//   ....[3]....
        /*0218*/ 	.word	0x000019b0


	//   ....[4]....
        /*021c*/ 	.word	0x00001a00


	//   ....[5]....
        /*0220*/ 	.word	0x00001a10


	//   ....[6]....
        /*0224*/ 	.word	0x00001a20


	//   ....[7]....
        /*0228*/ 	.word	0x00001a30


	//   ....[8]....
        /*022c*/ 	.word	0x00001ae0


	//   ....[9]....
        /*0230*/ 	.word	0x00001b00


	//   ....[10]....
        /*0234*/ 	.word	0x00001d70


	//   ....[11]....
        /*0238*/ 	.word	0x00001d80


	//   ....[12]....
        /*023c*/ 	.word	0x00001da0


	//   ....[13]....
        /*0240*/ 	.word	0x00001db0


	//   ....[14]....
        /*0244*/ 	.word	0x00001de0


	//   ....[15]....
        /*0248*/ 	.word	0x00001e20


	//   ....[16]....
        /*024c*/ 	.word	0x00001e30


	//   ....[17]....
        /*0250*/ 	.word	0x00001e40


	//   ....[18]....
        /*0254*/ 	.word	0x00001ef0


	//   ....[19]....
        /*0258*/ 	.word	0x00001f10


	//----- nvinfo : EIATTR_VRC_CTA_INIT_COUNT
	.align		4
.L_64:
        /*025c*/ 	.byte	0x02, 0x4a
	.zero		1
	.zero		1


	//----- nvinfo : EIATTR_EXIT_INSTR_OFFSETS
	.align		4
        /*0260*/ 	.byte	0x04, 0x1c
        /*0262*/ 	.short	(.L_66 - .L_65)


	//   ....[0]....
.L_65:
        /*0264*/ 	.word	0x00003a90


	//   ....[1]....
        /*0268*/ 	.word	0x00003ac0


	//----- nvinfo : EIATTR_REQNTID
	.align		4
.L_66:
        /*026c*/ 	.byte	0x04, 0x10
        /*026e*/ 	.short	(.L_68 - .L_67)
.L_67:
        /*0270*/ 	.word	0x00000080
        /*0274*/ 	.word	0x00000001
        /*0278*/ 	.word	0x00000001


	//----- nvinfo : EIATTR_CBANK_PARAM_SIZE
	.align		4
.L_68:
        /*027c*/ 	.byte	0x03, 0x19
        /*027e*/ 	.short	0x0088


	//----- nvinfo : EIATTR_PARAM_CBANK
	.align		4
        /*0280*/ 	.byte	0x04, 0x0a
        /*0282*/ 	.short	(.L_70 - .L_69)
	.align		4
.L_69:
        /*0284*/ 	.word	index@(.nv.constant0.attn_fwd)
        /*0288*/ 	.short	0x0380
        /*028a*/ 	.short	0x0088


	//----- nvinfo : EIATTR_SW_WAR
	.align		4
.L_70:
        /*028c*/ 	.byte	0x04, 0x36
        /*028e*/ 	.short	(.L_72 - .L_71)
.L_71:
        /*0290*/ 	.word	0x00000008
.L_72:


//--------------------- .nv.compat                --------------------------
	.section	.nv.compat,"",@"SHT_CUDA_COMPAT_INFO"
	.align	4
        /*0000*/ 	.byte	0x02, 0x02, 0x01, 0x00, 0x02, 0x05, 0x05, 0x00, 0x02, 0x03, 0x00, 0x00, 0x02, 0x06, 0x01, 0x00


//--------------------- .nv.callgraph             --------------------------
	.section	.nv.callgraph,"",@"SHT_CUDA_CALLGRAPH"
	.align	4
	.sectionentsize	8
	.align		4
        /*0000*/ 	.word	0x00000000
	.align		4
        /*0004*/ 	.word	0xffffffff
	.align		4
        /*0008*/ 	.word	0x00000000
	.align		4
        /*000c*/ 	.word	0xfffffffe
	.align		4
        /*0010*/ 	.word	0x00000000
	.align		4
        /*0014*/ 	.word	0xfffffffd
	.align		4
        /*0018*/ 	.word	0x00000000
	.align		4
        /*001c*/ 	.word	0xfffffffc


//--------------------- .nv.constant4             --------------------------
	.section	.nv.constant4,"a",@progbits
	.align	8
	.align		8
.nv.constant4:
        /*0000*/ 	.dword	_$_str


//--------------------- .text.attn_fwd            --------------------------
	.section	.text.attn_fwd,"ax",@progbits
	.align	128
        .global         attn_fwd
        .type           attn_fwd,@function
        .size           attn_fwd,(.L_x_3 - attn_fwd)
        .other          attn_fwd,@"STO_CUDA_ENTRY STV_DEFAULT"
attn_fwd:
.text.attn_fwd:
[----:B------:R-:W0:Y:S01]  /*0000*/  LDC R1, c[0x0][0x37c] ;  /* 0x0000df00ff017b82 */ /* 0x000e220000000800 */
[----:B------:R-:W1:Y:S07]  /*0010*/  S2R R6, SR_TID.X ;  /* 0x0000000000067919 */ /* 0x000e6e0000002100 */
[----:B------:R-:W2:Y:S01]  /*0020*/  S2UR UR7, SR_CTAID.Y ;  /* 0x00000000000779c3 */ /* 0x000ea20000002600 */
[----:B------:R-:W2:Y:S01]  /*0030*/  LDCU.64 UR4, c[0x0][0x3b0] ;  /* 0x00007600ff0477ac */ /* 0x000ea20008000a00 */
[----:B------:R-:W3:Y:S01]  /*0040*/  S2R R3, SR_CTAID.X ;  /* 0x0000000000037919 */ /* 0x000ee20000002500 */
[----:B------:R-:W4:Y:S05]  /*0050*/  LDCU.64 UR10, c[0x0][0x358] ;  /* 0x00006b00ff0a77ac */ /* 0x000f2a0008000a00 */
[----:B------:R-:W5:Y:S08]  /*0060*/  LDC R42, c[0x0][0x3b8] ;  /* 0x0000ee00ff2a7b82 */ /* 0x000f700000000800 */
[----:B------:R-:W0:Y:S01]  /*0070*/  LDC.64 R44, c[0x0][0x380] ;  /* 0x0000e000ff2c7b82 */ /* 0x000e220000000a00 */
[----:B--2---:R-:W-:-:S04]  /*0080*/  UIMAD UR4, UR7, UR4, URZ ;  /* 0x00000004070472a4 */ /* 0x004fc8000f8e02ff */
[----:B------:R-:W-:Y:S01]  /*0090*/  USHF.L.U32 UR6, UR4, 0x1, URZ ;  /* 0x0000000104067899 */ /* 0x000fe200080006ff */
[----:B-1----:R-:W-:Y:S02]  /*00a0*/  LOP3.LUT R18, R6, 0x1f, RZ, 0xc0, !PT ;  /* 0x0000001f06127812 */ /* 0x002fe400078ec0ff */
[----:B------:R-:W-:-:S03]  /*00b0*/  SHF.R.U32.HI R16, RZ, 0x5, R6 ;  /* 0x00000005ff107819 */ /* 0x000fc60000011606 */
[----:B---3--:R-:W-:Y:S01]  /*00c0*/  IMAD R0, R3, 0x20, R18 ;  /* 0x0000002003007824 */ /* 0x008fe200078e0212 */
[----:B------:R-:W-:-:S03]  /*00d0*/  SGXT.U32 R16, R16, 0x2 ;  /* 0x000000021010781a */ /* 0x000fc60000000000 */
[----:B------:R-:W-:Y:S01]  /*00e0*/  IMAD R2, R0, UR5, RZ ;  /* 0x0000000500027c24 */ /* 0x000fe2000f8e02ff */
[----:B------:R-:W-:Y:S01]  /*00f0*/  UIMAD.WIDE UR4, UR4, 0x2, URZ ;  /* 0x00000002040478a5 */ /* 0x000fe2000f8e02ff */
[----:B-----5:R-:W-:Y:S02]  /*0100*/  IMAD R4, R16, R42, RZ ;  /* 0x0000002a10047224 */ /* 0x020fe400078e02ff */
[----:B------:R-:W-:Y:S02]  /*0110*/  IMAD.SHL.U32 R3, R2, 0x2, RZ ;  /* 0x0000000202037824 */ /* 0x000fe400078e00ff */
[----:B------:R-:W-:Y:S02]  /*0120*/  IMAD R5, R42, 0x4, R4 ;  /* 0x000000042a057824 */ /* 0x000fe400078e0204 */
[----:B------:R-:W-:Y:S01]  /*0130*/  IMAD.HI R2, R2, 0x2, RZ ;  /* 0x0000000202027827 */ /* 0x000fe200078e02ff */
[----:B0-----:R-:W-:Y:S02]  /*0140*/  IADD3 R44, P0, P1, R3, UR6, R44 ;  /* 0x00000006032c7c10 */ /* 0x001fe4000f91e02c */
[----:B------:R-:W-:-:S02]  /*0150*/  LEA R7, R42, R5, 0x2 ;  /* 0x000000052a077211 */ /* 0x000fc400078e10ff */
[----:B------:R-:W-:Y:S01]  /*0160*/  IADD3.X R46, PT, PT, R2, UR5, R45, P0, P1 ;  /* 0x00000005022e7c10 */ /* 0x000fe200087e242d */
[----:B------:R-:W0:Y:S01]  /*0170*/  S2UR UR6, SR_CgaCtaId ;  /* 0x00000000000679c3 */ /* 0x000e220000008800 */
[CC--:B------:R-:W-:Y:S01]  /*0180*/  LEA R8, P1, R7.reuse, R44.reuse, 0x1 ;  /* 0x0000002c07087211 */ /* 0x0c0fe200078208ff */
[----:B------:R-:W-:Y:S01]  /*0190*/  IMAD R11, R42, 0x4, R7 ;  /* 0x000000042a0b7824 */ /* 0x000fe200078e0207 */
[----:B------:R-:W-:Y:S01]  /*01a0*/  LEA R2, P0, R4, R44, 0x1 ;  /* 0x0000002c04027211 */ /* 0x000fe200078008ff */
[----:B------:R-:W-:Y:S01]  /*01b0*/  UMOV UR4, 0x400 ;  /* 0x0000040000047882 */ /* 0x000fe20000000000 */
[-C--:B------:R-:W-:Y:S01]  /*01c0*/  LEA.HI.X.SX32 R9, R7, R46.reuse, 0x1, P1 ;  /* 0x0000002e07097211 */ /* 0x080fe200008f0eff */
[----:B------:R-:W-:Y:S01]  /*01d0*/  IMAD R7, R42, 0x4, R11 ;  /* 0x000000042a077824 */ /* 0x000fe200078e020b */
[----:B------:R-:W-:Y:S01]  /*01e0*/  LEA.HI.X.SX32 R3, R4, R46, 0x1, P0 ;  /* 0x0000002e04037211 */ /* 0x000fe200000f0eff */
[----:B------:R-:W1:Y:S01]  /*01f0*/  LDCU UR5, c[0x0][0x3f0] ;  /* 0x00007e00ff0577ac */ /* 0x000e620008000800 */
[-C--:B------:R-:W-:Y:S01]  /*0200*/  LEA R4, P0, R5, R44.reuse, 0x1 ;  /* 0x0000002c05047211 */ /* 0x080fe200078008ff */
[----:B------:R-:W-:Y:S01]  /*0210*/  IMAD R14, R42, 0x4, R7 ;  /* 0x000000042a0e7824 */ /* 0x000fe200078e0207 */
[----:B------:R-:W-:Y:S01]  /*0220*/  LEA R12, P1, R7, R44, 0x1 ;  /* 0x0000002c070c7211 */ /* 0x000fe200078208ff */
[----:B----4-:R2:W3:Y:S01]  /*0230*/  LDG.E.U16 R24, desc[UR10][R2.64] ;  /* 0x0000000a02187981 */ /* 0x0104e2000c1e1500 */
[----:B------:R-:W-:-:S02]  /*0240*/  LEA.HI.X.SX32 R5, R5, R46, 0x1, P0 ;  /* 0x0000002e05057211 */ /* 0x000fc400000f0eff */
[C---:B------:R-:W-:Y:S01]  /*0250*/  LEA R15, R42.reuse, R14, 0x2 ;  /* 0x0000000e2a0f7211 */ /* 0x040fe200078e10ff */
[----:B------:R4:W5:Y:S01]  /*0260*/  LDG.E.U16 R28, desc[UR10][R8.64] ;  /* 0x0000000a081c7981 */ /* 0x000962000c1e1500 */
[----:B------:R-:W-:Y:S02]  /*0270*/  LEA.HI.X.SX32 R13, R7, R46, 0x1, P1 ;  /* 0x0000002e070d7211 */ /* 0x000fe400008f0eff */
[C---:B------:R-:W-:Y:S01]  /*0280*/  LEA R10, P0, R11.reuse, R44, 0x1 ;  /* 0x0000002c0b0a7211 */ /* 0x040fe200078008ff */
[C---:B------:R-:W-:Y:S01]  /*0290*/  IMAD R7, R42.reuse, 0x4, R15 ;  /* 0x000000042a077824 */ /* 0x040fe200078e020f */
[----:B------:R0:W5:Y:S02]  /*02a0*/  LDG.E.U16 R26, desc[UR10][R4.64] ;  /* 0x0000000a041a7981 */ /* 0x000164000c1e1500 */
[----:B------:R-:W-:Y:S01]  /*02b0*/  LEA.HI.X.SX32 R11, R11, R46, 0x1, P0 ;  /* 0x0000002e0b0b7211 */ /* 0x000fe200000f0eff */
[----:B------:R-:W-:Y:S01]  /*02c0*/  IMAD R17, R42, 0x4, R7 ;  /* 0x000000042a117824 */ /* 0x000fe200078e0207 */
[----:B--2---:R-:W-:Y:S01]  /*02d0*/  LEA R2, P0, R14, R44, 0x1 ;  /* 0x0000002c0e027211 */ /* 0x004fe200078008ff */
[----:B------:R-:W2:Y:S02]  /*02e0*/  LDG.E.U16 R32, desc[UR10][R12.64] ;  /* 0x0000000a0c207981 */ /* 0x000ea4000c1e1500 */
[----:B------:R-:W-:Y:S01]  /*02f0*/  IMAD R19, R42, 0x4, R17 ;  /* 0x000000042a137824 */ /* 0x000fe200078e0211 */
[----:B------:R-:W-:Y:S01]  /*0300*/  LEA.HI.X.SX32 R3, R14, R46, 0x1, P0 ;  /* 0x0000002e0e037211 */ /* 0x000fe200000f0eff */
[----:B------:R1:W2:Y:S01]  /*0310*/  LDG.E.U16 R30, desc[UR10][R10.64] ;  /* 0x0000000a0a1e7981 */ /* 0x0002a2000c1e1500 */
[----:B----4-:R-:W-:-:S02]  /*0320*/  LEA R8, P0, R15, R44, 0x1 ;  /* 0x0000002c0f087211 */ /* 0x010fc400078008ff */
[C---:B------:R-:W-:Y:S01]  /*0330*/  LEA R20, R42.reuse, R19, 0x2 ;  /* 0x000000132a147211 */ /* 0x040fe200078e10ff */
[----:B------:R4:W2:Y:S01]  /*0340*/  LDG.E.U16 R34, desc[UR10][R2.64] ;  /* 0x0000000a02227981 */ /* 0x0008a2000c1e1500 */
[----:B------:R-:W-:Y:S02]  /*0350*/  LEA.HI.X.SX32 R9, R15, R46, 0x1, P0 ;  /* 0x0000002e0f097211 */ /* 0x000fe400000f0eff */
[-C--:B0-----:R-:W-:Y:S01]  /*0360*/  LEA R4, P0, R7, R44.reuse, 0x1 ;  /* 0x0000002c07047211 */ /* 0x081fe200078008ff */
[C---:B------:R-:W-:Y:S01]  /*0370*/  IMAD R22, R42.reuse, 0x4, R20 ;  /* 0x000000042a167824 */ /* 0x040fe200078e0214 */
[----:B------:R-:W-:Y:S01]  /*0380*/  LEA R14, P1, R17, R44, 0x1 ;  /* 0x0000002c110e7211 */ /* 0x000fe200078208ff */
[----:B------:R0:W2:Y:S01]  /*0390*/  LDG.E.U16 R36, desc[UR10][R8.64] ;  /* 0x0000000a08247981 */ /* 0x0000a2000c1e1500 */
[----:B------:R-:W-:Y:S01]  /*03a0*/  LEA.HI.X.SX32 R5, R7, R46, 0x1, P0 ;  /* 0x0000002e07057211 */ /* 0x000fe200000f0eff */
[----:B------:R-:W-:Y:S01]  /*03b0*/  IMAD R7, R42, 0x4, R22 ;  /* 0x000000042a077824 */ /* 0x000fe200078e0216 */
[----:B-1----:R-:W-:-:S03]  /*03c0*/  LEA R10, P0, R20, R44, 0x1 ;  /* 0x0000002c140a7211 */ /* 0x002fc600078008ff */
[----:B------:R-:W-:Y:S01]  /*03d0*/  IMAD R13, R42, 0x4, R7 ;  /* 0x000000042a0d7824 */ /* 0x000fe200078e0207 */
[----:B------:R-:W-:Y:S01]  /*03e0*/  LEA.HI.X.SX32 R11, R20, R46, 0x1, P0 ;  /* 0x0000002e140b7211 */ /* 0x000fe200000f0eff */
[----:B------:R1:W2:Y:S01]  /*03f0*/  LDG.E.U16 R38, desc[UR10][R4.64] ;  /* 0x0000000a04267981 */ /* 0x0002a2000c1e1500 */
[C---:B----4-:R-:W-:Y:S02]  /*0400*/  LEA R2, P0, R7.reuse, R44, 0x1 ;  /* 0x0000002c07027211 */ /* 0x050fe400078008ff */
[----:B------:R-:W-:Y:S01]  /*0410*/  LEA R12, R42, R13, 0x2 ;  /* 0x0000000d2a0c7211 */ /* 0x000fe200078e10ff */
[----:B------:R-:W4:Y:S01]  /*0420*/  LDG.E.U16 R10, desc[UR10][R10.64] ;  /* 0x0000000a0a0a7981 */ /* 0x000f22000c1e1500 */
[----:B------:R-:W-:Y:S02]  /*0430*/  LEA.HI.X.SX32 R3, R7, R46, 0x1, P0 ;  /* 0x0000002e07037211 */ /* 0x000fe400000f0eff */
[----:B0-----:R-:W-:Y:S02]  /*0440*/  LEA R8, P0, R19, R44, 0x1 ;  /* 0x0000002c13087211 */ /* 0x001fe400078008ff */
[----:B------:R-:W-:-:S02]  /*0450*/  LEA.HI.X.SX32 R15, R17, R46, 0x1, P1 ;  /* 0x0000002e110f7211 */ /* 0x000fc400008f0eff */
[----:B------:R-:W-:Y:S02]  /*0460*/  LEA R20, P1, R12, R44, 0x1 ;  /* 0x0000002c0c147211 */ /* 0x000fe400078208ff */
[----:B------:R-:W-:Y:S01]  /*0470*/  LEA.HI.X.SX32 R9, R19, R46, 0x1, P0 ;  /* 0x0000002e13097211 */ /* 0x000fe200000f0eff */
[----:B------:R-:W-:Y:S01]  /*0480*/  IMAD R7, R42, 0x4, R12 ;  /* 0x000000042a077824 */ /* 0x000fe200078e020c */
[----:B-1----:R-:W-:Y:S01]  /*0490*/  LEA R4, P0, R22, R44, 0x1 ;  /* 0x0000002c16047211 */ /* 0x002fe200078008ff */
[----:B------:R0:W4:Y:S01]  /*04a0*/  LDG.E.U16 R40, desc[UR10][R14.64] ;  /* 0x0000000a0e287981 */ /* 0x000122000c1e1500 */
[-C--:B------:R-:W-:Y:S02]  /*04b0*/  LEA.HI.X.SX32 R21, R12, R46.reuse, 0x1, P1 ;  /* 0x0000002e0c157211 */ /* 0x080fe400008f0eff */
[----:B------:R-:W-:Y:S01]  /*04c0*/  LEA.HI.X.SX32 R5, R22, R46, 0x1, P0 ;  /* 0x0000002e16057211 */ /* 0x000fe200000f0eff */
[----:B------:R1:W4:Y:S04]  /*04d0*/  LDG.E.U16 R42, desc[UR10][R2.64] ;  /* 0x0000000a022a7981 */ /* 0x000328000c1e1500 */
[----:B------:R-:W4:Y:S04]  /*04e0*/  LDG.E.U16 R20, desc[UR10][R20.64] ;  /* 0x0000000a14147981 */ /* 0x000f28000c1e1500 */
[----:B------:R1:W4:Y:S04]  /*04f0*/  LDG.E.U16 R8, desc[UR10][R8.64] ;  /* 0x0000000a08087981 */ /* 0x000328000c1e1500 */
[----:B------:R1:W4:Y:S01]  /*0500*/  LDG.E.U16 R22, desc[UR10][R4.64] ;  /* 0x0000000a04167981 */ /* 0x000322000c1e1500 */
[----:B------:R-:W-:-:S02]  /*0510*/  LEA R12, P1, R13, R44, 0x1 ;  /* 0x0000002c0d0c7211 */ /* 0x000fc400078208ff */
[----:B0-----:R-:W-:Y:S02]  /*0520*/  LEA R14, P0, R7, R44, 0x1 ;  /* 0x0000002c070e7211 */ /* 0x001fe400078008ff */
[-C--:B------:R-:W-:Y:S02]  /*0530*/  LEA.HI.X.SX32 R13, R13, R46.reuse, 0x1, P1 ;  /* 0x0000002e0d0d7211 */ /* 0x080fe400008f0eff */
[----:B------:R-:W-:-:S03]  /*0540*/  LEA.HI.X.SX32 R15, R7, R46, 0x1, P0 ;  /* 0x0000002e070f7211 */ /* 0x000fc600000f0eff */
[----:B------:R0:W4:Y:S04]  /*0550*/  LDG.E.U16 R12, desc[UR10][R12.64] ;  /* 0x0000000a0c0c7981 */ /* 0x000128000c1e1500 */
[----:B------:R0:W4:Y:S01]  /*0560*/  LDG.E.U16 R14, desc[UR10][R14.64] ;  /* 0x0000000a0e0e7981 */ /* 0x000122000c1e1500 */
[----:B-1----:R-:W1:Y:S01]  /*0570*/  S2R R2, SR_TID.X ;  /* 0x0000000000027919 */ /* 0x002e620000002100 */
[----:B------:R-:W-:Y:S02]  /*0580*/  LOP3.LUT R19, R6, 0x3f, RZ, 0xc0, !PT ;  /* 0x0000003f06137812 */ /* 0x000fe400078ec0ff */
[----:B------:R-:W-:-:S03]  /*0590*/  SHF.R.S32.HI R3, RZ, 0x6, R6 ;  /* 0x00000006ff037819 */ /* 0x000fc60000011406 */
[----:B------:R-:W-:Y:S01]  /*05a0*/  IMAD.SHL.U32 R44, R19, 0x2, RZ ;  /* 0x00000002132c7824 */ /* 0x000fe200078e00ff */
[----:B------:R-:W-:Y:S01]  /*05b0*/  SGXT R3, R3, 0x1 ;  /* 0x000000010303781a */ /* 0x000fe20000000200 */
[----:B------:R-:W-:-:S03]  /*05c0*/  ULEA UR6, UR6, UR4, 0x18 ;  /* 0x0000000406067291 */ /* 0x000fc6000f8ec0ff */
[----:B------:R-:W-:Y:S02]  /*05d0*/  LOP3.LUT R3, R44, 0x90, R3, 0x78, !PT ;  /* 0x000000902c037812 */ /* 0x000fe400078e7803 */
[----:B------:R-:W-:Y:S01]  /*05e0*/  LOP3.LUT R9, R6, 0x60, RZ, 0xc0, !PT ;  /* 0x0000006006097812 */ /* 0x000fe200078ec0ff */
[C---:B-1----:R-:W-:Y:S01]  /*05f0*/  IMAD.SHL.U32 R4, R2.reuse, 0x2, RZ ;  /* 0x0000000202047824 */ /* 0x042fe200078e00ff */
[----:B------:R-:W-:-:S04]  /*0600*/  LOP3.LUT R5, R2, 0x60, RZ, 0xc0, !PT ;  /* 0x0000006002057812 */ /* 0x000fc800078ec0ff */
[----:B------:R-:W-:-:S04]  /*0610*/  LOP3.LUT R4, R4, 0x3c, RZ, 0xc0, !PT ;  /* 0x0000003c04047812 */ /* 0x000fc800078ec0ff */
[----:B------:R-:W-:Y:S02]  /*0620*/  LEA R4, R5, R4, 0x3 ;  /* 0x0000000405047211 */ /* 0x000fe400078e18ff */
[----:B------:R-:W-:Y:S02]  /*0630*/  LOP3.LUT R5, R3, 0x20, RZ, 0x3c, !PT ;  /* 0x0000002003057812 */ /* 0x000fe400078e3cff */
[----:B------:R-:W-:Y:S02]  /*0640*/  LOP3.LUT R7, R2, 0x7f, RZ, 0xc0, !PT ;  /* 0x0000007f02077812 */ /* 0x000fe400078ec0ff */
[----:B------:R-:W-:Y:S02]  /*0650*/  R2UR UR4, R9 ;  /* 0x00000000090472ca */ /* 0x000fe400000e0000 */
[----:B------:R-:W-:Y:S01]  /*0660*/  SHF.R.S32.HI R9, RZ, 0x4, R2 ;  /* 0x00000004ff097819 */ /* 0x000fe20000011402 */
[----:B------:R-:W-:Y:S01]  /*0670*/  UISETP.GE.AND UP0, UPT, UR5, 0x1, UPT ;  /* 0x000000010500788c */ /* 0x000fe2000bf06270 */
[----:B------:R-:W-:-:S02]  /*0680*/  ISETP.GE.U32.AND P0, PT, R7, 0x20, PT ;  /* 0x000000200700780c */ /* 0x000fc40003f06070 */
[----:B------:R-:W-:Y:S02]  /*0690*/  LOP3.LUT R7, R2, 0x7, RZ, 0xc0, !PT ;  /* 0x0000000702077812 */ /* 0x000fe400078ec0ff */
[----:B------:R-:W-:-:S04]  /*06a0*/  SGXT R9, R9, 0x1 ;  /* 0x000000010909781a */ /* 0x000fc80000000200 */
[----:B------:R-:W-:Y:S01]  /*06b0*/  LOP3.LUT R11, R9, 0x804, RZ, 0xc0, !PT ;  /* 0x00000804090b7812 */ /* 0x000fe200078ec0ff */
[----:B------:R-:W-:Y:S01]  /*06c0*/  IMAD.MOV.U32 R80, RZ, RZ, -0x800000 ;  /* 0xff800000ff507424 */ /* 0x000fe200078e00ff */
[----:B------:R-:W-:Y:S01]  /*06d0*/  MOV R83, 0xff800000 ;  /* 0xff80000000537802 */ /* 0x000fe20000000f00 */
[----:B------:R-:W-:Y:S01]  /*06e0*/  IMAD.MOV.U32 R81, RZ, RZ, -0x800000 ;  /* 0xff800000ff517424 */ /* 0x000fe200078e00ff */
[----:B------:R-:W-:Y:S01]  /*06f0*/  MOV R143, 0x3f800000 ;  /* 0x3f800000008f7802 */ /* 0x000fe20000000f00 */
[----:B------:R-:W-:Y:S01]  /*0700*/  IMAD.MOV.U32 R82, RZ, RZ, -0x800000 ;  /* 0xff800000ff527424 */ /* 0x000fe200078e00ff */
[----:B------:R-:W-:Y:S01]  /*0710*/  CS2R R52, SRZ ;  /* 0x0000000000347805 */ /* 0x000fe2000001ff00 */
[----:B------:R-:W-:Y:S01]  /*0720*/  IMAD.MOV.U32 R144, RZ, RZ, 0x3f800000 ;  /* 0x3f800000ff907424 */ /* 0x000fe200078e00ff */
[----:B------:R-:W-:Y:S01]  /*0730*/  CS2R R54, SRZ ;  /* 0x0000000000367805 */ /* 0x000fe2000001ff00 */
[----:B------:R-:W-:Y:S01]  /*0740*/  IMAD.MOV.U32 R145, RZ, RZ, 0x3f800000 ;  /* 0x3f800000ff917424 */ /* 0x000fe200078e00ff */
[----:B------:R-:W-:Y:S01]  /*0750*/  CS2R R56, SRZ ;  /* 0x0000000000387805 */ /* 0x000fe2000001ff00 */
[----:B------:R-:W-:Y:S01]  /*0760*/  IMAD.MOV.U32 R142, RZ, RZ, 0x3f800000 ;  /* 0x3f800000ff8e7424 */ /* 0x000fe200078e00ff */
[----:B------:R-:W-:-:S02]  /*0770*/  CS2R R58, SRZ ;  /* 0x00000000003a7805 */ /* 0x000fc4000001ff00 */
[----:B------:R-:W-:Y:S02]  /*0780*/  CS2R R48, SRZ ;  /* 0x0000000000307805 */ /* 0x000fe4000001ff00 */
[----:B------:R-:W-:Y:S02]  /*0790*/  CS2R R50, SRZ ;  /* 0x0000000000327805 */ /* 0x000fe4000001ff00 */
[----:B------:R-:W-:Y:S02]  /*07a0*/  CS2R R44, SRZ ;  /* 0x00000000002c7805 */ /* 0x000fe4000001ff00 */
[----:B------:R-:W-:Y:S02]  /*07b0*/  CS2R R46, SRZ ;  /* 0x00000000002e7805 */ /* 0x000fe4000001ff00 */
[C---:B------:R-:W-:Y:S02]  /*07c0*/  LOP3.LUT R17, R6.reuse, 0x7f, RZ, 0xc0, !PT ;  /* 0x0000007f06117812 */ /* 0x040fe400078ec0ff */
[----:B0-----:R-:W-:Y:S01]  /*07d0*/  SHF.L.U32 R13, R6, 0x1, RZ ;  /* 0x00000001060d7819 */ /* 0x001fe200000006ff */
[----:B---3--:R-:W-:Y:S04]  /*07e0*/  STS.U16 [R3+UR6], R24 ;  /* 0x0000001803007988 */ /* 0x008fe80008000406 */
[----:B-----5:R-:W-:Y:S04]  /*07f0*/  STS.U16 [R3+UR6+0x200], R28 ;  /* 0x0002001c03007988 */ /* 0x020fe80008000406 */
[----:B--2---:R-:W-:Y:S04]  /*0800*/  STS.U16 [R3+UR6+0x400], R32 ;  /* 0x0004002003007988 */ /* 0x004fe80008000406 */
[----:B------:R-:W-:Y:S04]  /*0810*/  STS.U16 [R3+UR6+0x600], R36 ;  /* 0x0006002403007988 */ /* 0x000fe80008000406 */
[----:B----4-:R-:W-:Y:S04]  /*0820*/  STS.U16 [R3+UR6+0xa00], R10 ;  /* 0x000a000a03007988 */ /* 0x010fe80008000406 */
[----:B------:R-:W-:Y:S04]  /*0830*/  STS.U16 [R3+UR6+0x800], R40 ;  /* 0x0008002803007988 */ /* 0x000fe80008000406 */
[----:B------:R-:W-:Y:S04]  /*0840*/  STS.U16 [R3+UR6+0xc00], R42 ;  /* 0x000c002a03007988 */ /* 0x000fe80008000406 */
[----:B------:R-:W-:Y:S04]  /*0850*/  STS.U16 [R3+UR6+0xe00], R20 ;  /* 0x000e001403007988 */ /* 0x000fe80008000406 */
[----:B------:R-:W-:Y:S04]  /*0860*/  STS.U16 [R5+UR6+0x100], R26 ;  /* 0x0001001a05007988 */ /* 0x000fe80008000406 */
[----:B------:R-:W-:Y:S04]  /*0870*/  STS.U16 [R5+UR6+0x300], R30 ;  /* 0x0003001e05007988 */ /* 0x000fe80008000406 */
[----:B------:R-:W-:Y:S04]  /*0880*/  STS.U16 [R5+UR6+0x500], R34 ;  /* 0x0005002205007988 */ /* 0x000fe80008000406 */
[----:B------:R-:W-:Y:S04]  /*0890*/  STS.U16 [R5+UR6+0x700], R38 ;  /* 0x0007002605007988 */ /* 0x000fe80008000406 */
[----:B------:R0:W-:Y:S04]  /*08a0*/  STS.U16 [R5+UR6+0x900], R8 ;  /* 0x0009000805007988 */ /* 0x0001e80008000406 */
[----:B------:R-:W-:Y:S01]  /*08b0*/  STS.U16 [R5+UR6+0xb00], R22 ;  /* 0x000b001605007988 */ /* 0x000fe20008000406 */
[----:B0-----:R-:W-:-:S04]  /*08c0*/  SHF.R.S32.HI R8, RZ, 0x3, R2 ;  /* 0x00000003ff087819 */ /* 0x001fc80000011402 */
[----:B------:R-:W-:-:S04]  /*08d0*/  SGXT R8, R8, 0x1 ;  /* 0x000000010808781a */ /* 0x000fc80000000200 */
[----:B------:R-:W-:Y:S01]  /*08e0*/  LOP3.LUT R10, R8, 0x440, RZ, 0xc0, !PT ;  /* 0x00000440080a7812 */ /* 0x000fe200078ec0ff */
[C---:B------:R-:W-:Y:S01]  /*08f0*/  IMAD.SHL.U32 R8, R2.reuse, 0x4, RZ ;  /* 0x0000000402087824 */ /* 0x040fe200078e00ff */
[----:B------:R0:W-:Y:S03]  /*0900*/  STS.U16 [R5+UR6+0xd00], R12 ;  /* 0x000d000c05007988 */ /* 0x0001e60008000406 */
[----:B------:R-:W-:Y:S01]  /*0910*/  IMAD R15, R7, 0x8, R10 ;  /* 0x00000008070f7824 */ /* 0x000fe200078e020a */
[----:B------:R-:W-:Y:S01]  /*0920*/  LOP3.LUT R10, R11, 0x80, R8, 0xf8, !PT ;  /* 0x000000800b0a7812 */ /* 0x000fe200078ef808 */
[----:B------:R1:W-:Y:S01]  /*0930*/  STS.U16 [R5+UR6+0xf00], R14 ;  /* 0x000f000e05007988 */ /* 0x0003e20008000406 */
[----:B0-----:R-:W-:Y:S02]  /*0940*/  IMAD.SHL.U32 R12, R2, 0x40, RZ ;  /* 0x00000040020c7824 */ /* 0x001fe400078e00ff */
[----:B------:R-:W-:Y:S01]  /*0950*/  LOP3.LUT R11, R15, 0x40, R2, 0x78, !PT ;  /* 0x000000400f0b7812 */ /* 0x000fe200078e7802 */
[C---:B------:R-:W-:Y:S01]  /*0960*/  IMAD.SHL.U32 R15, R6.reuse, 0x40, RZ ;  /* 0x00000040060f7824 */ /* 0x040fe200078e00ff */
[----:B-1----:R-:W-:-:S02]  /*0970*/  LOP3.LUT R14, R6, 0x7, RZ, 0xc0, !PT ;  /* 0x00000007060e7812 */ /* 0x002fc400078ec0ff */
[----:B------:R-:W-:Y:S01]  /*0980*/  LOP3.LUT R9, R12, 0x40, RZ, 0xc0, !PT ;  /* 0x000000400c097812 */ /* 0x000fe200078ec0ff */
[----:B------:R-:W-:Y:S06]  /*0990*/  BRA.U !UP0, `(.L_x_0) ;  /* 0x0000001d08347547 */ /* 0x000fec000b800000 */
[----:B------:R-:W0:Y:S01]  /*09a0*/  LDC.64 R44, c[0x0][0x3c0] ;  /* 0x0000f000ff2c7b82 */ /* 0x000e220000000a00 */
[----:B------:R-:W-:Y:S01]  /*09b0*/  SHF.R.U32.HI R12, RZ, 0x6, R6 ;  /* 0x00000006ff0c7819 */ /* 0x000fe20000011606 */
[----:B------:R-:W-:Y:S01]  /*09c0*/  USHF.R.U32.HI UR5, URZ, 0x1, UR4 ;  /* 0x00000001ff057899 */ /* 0x000fe20008011604 */
[----:B------:R-:W-:Y:S01]  /*09d0*/  LEA R21, R18, UR6, 0x6 ;  /* 0x0000000612157c11 */ /* 0x000fe2000f8e30ff */
[----:B------:R-:W1:Y:S01]  /*09e0*/  LDCU.64 UR8, c[0x0][0x3d0] ;  /* 0x00007a00ff0877ac */ /* 0x000e620008000a00 */
[----:B------:R-:W-:Y:S01]  /*09f0*/  SGXT.U32 R12, R12, 0x1 ;  /* 0x000000010c0c781a */ /* 0x000fe20000000000 */
[----:B------:R-:W-:Y:S01]  /*0a00*/  IMAD.MOV.U32 R108, RZ, RZ, -0x800000 ;  /* 0xff800000ff6c7424 */ /* 0x000fe200078e00ff */
[----:B------:R-:W-:Y:S01]  /*0a10*/  MOV R109, 0xff800000 ;  /* 0xff800000006d7802 */ /* 0x000fe20000000f00 */
[----:B------:R-:W2:Y:S01]  /*0a20*/  LDC R31, c[0x0][0x3d8] ;  /* 0x0000f600ff1f7b82 */ /* 0x000ea20000000800 */
[----:B------:R-:W3:Y:S01]  /*0a30*/  LDCU.64 UR12, c[0x0][0x388] ;  /* 0x00007100ff0c77ac */ /* 0x000ee20008000a00 */
[----:B------:R-:W-:Y:S01]  /*0a40*/  IMAD.MOV.U32 R105, RZ, RZ, -0x800000 ;  /* 0xff800000ff697424 */ /* 0x000fe200078e00ff */
[----:B------:R-:W-:Y:S01]  /*0a50*/  MOV R104, 0xff800000 ;  /* 0xff80000000687802 */ /* 0x000fe20000000f00 */
[----:B------:R-:W-:Y:S01]  /*0a60*/  IMAD.MOV.U32 R144, RZ, RZ, 0x3f800000 ;  /* 0x3f800000ff907424 */ /* 0x000fe200078e00ff */
[----:B------:R-:W-:Y:S01]  /*0a70*/  MOV R142, 0x3f800000 ;  /* 0x3f800000008e7802 */ /* 0x000fe20000000f00 */
[----:B------:R-:W-:Y:S01]  /*0a80*/  IMAD.MOV.U32 R145, RZ, RZ, 0x3f800000 ;  /* 0x3f800000ff917424 */ /* 0x000fe200078e00ff */
[----:B------:R-:W-:Y:S01]  /*0a90*/  CS2R R52, SRZ ;  /* 0x0000000000347805 */ /* 0x000fe2000001ff00 */
[----:B------:R-:W4:Y:S01]  /*0aa0*/  LDC.64 R84, c[0x0][0x390] ;  /* 0x0000e400ff547b82 */ /* 0x000f220000000a00 */
[----:B------:R-:W-:Y:S01]  /*0ab0*/  IMAD.MOV.U32 R143, RZ, RZ, 0x3f800000 ;  /* 0x3f800000ff8f7424 */ /* 0x000fe200078e00ff */
[----:B------:R-:W-:-:S02]  /*0ac0*/  CS2R R54, SRZ ;  /* 0x0000000000367805 */ /* 0x000fc4000001ff00 */
[----:B------:R-:W-:Y:S02]  /*0ad0*/  CS2R R56, SRZ ;  /* 0x0000000000387805 */ /* 0x000fe4000001ff00 */
[----:B------:R-:W-:Y:S02]  /*0ae0*/  CS2R R58, SRZ ;  /* 0x00000000003a7805 */ /* 0x000fe4000001ff00 */
[----:B------:R-:W-:Y:S01]  /*0af0*/  CS2R R50, SRZ ;  /* 0x0000000000327805 */ /* 0x000fe2000001ff00 */
[----:B0-----:R-:W-:Y:S02]  /*0b00*/  IMAD R20, R12, R45, RZ ;  /* 0x0000002d0c147224 */ /* 0x001fe400078e02ff */
[----:B------:R-:W-:Y:S02]  /*0b10*/  IMAD.SHL.U32 R12, R6, 0x8, RZ ;  /* 0x00000008060c7824 */ /* 0x000fe400078e00ff */
[----:B------:R-:W-:-:S03]  /*0b20*/  IMAD R22, R45, 0x2, R20 ;  /* 0x000000022d167824 */ /* 0x000fc600078e0214 */
[----:B------:R-:W-:Y:S01]  /*0b30*/  LOP3.LUT R36, R12, 0x30, RZ, 0xc0, !PT ;  /* 0x000000300c247812 */ /* 0x000fe200078ec0ff */
[----:B--2---:R-:W-:Y:S01]  /*0b40*/  IMAD R25, R16, R31, RZ ;  /* 0x0000001f10197224 */ /* 0x004fe200078e02ff */
[C---:B------:R-:W-:Y:S02]  /*0b50*/  LEA R24, R45.reuse, R22, 0x1 ;  /* 0x000000162d187211 */ /* 0x040fe400078e08ff */
[C---:B------:R-:W-:Y:S01]  /*0b60*/  LOP3.LUT R12, R36.reuse, UR5, RZ, 0x3c, !PT ;  /* 0x00000005240c7c12 */ /* 0x040fe2000f8e3cff */
[----:B------:R-:W0:Y:S01]  /*0b70*/  LDCU UR5, c[0x0][0x3c8] ;  /* 0x00007900ff0577ac */ /* 0x000e220008000800 */
[C---:B------:R-:W-:Y:S01]  /*0b80*/  LOP3.LUT R37, R36.reuse, 0x3c0, R15, 0xf8, !PT ;  /* 0x000003c024257812 */ /* 0x040fe200078ef80f */
[C---:B------:R-:W-:Y:S01]  /*0b90*/  IMAD R26, R45.reuse, 0x2, R24 ;  /* 0x000000022d1a7824 */ /* 0x040fe200078e0218 */
[----:B------:R-:W-:Y:S01]  /*0ba0*/  LOP3.LUT R42, R36, 0x30, R13, 0x78, !PT ;  /* 0x00000030242a7812 */ /* 0x000fe200078e780d */
[----:B------:R-:W-:Y:S01]  /*0bb0*/  IMAD.IADD R12, R12, 0x1, R21 ;  /* 0x000000010c0c7824 */ /* 0x000fe200078e0215 */
[----:B------:R-:W-:Y:S01]  /*0bc0*/  MOV R21, UR4 ;  /* 0x0000000400157c02 */ /* 0x000fe20008000f00 */
[----:B------:R-:W-:Y:S01]  /*0bd0*/  IMAD R28, R45, 0x2, R26 ;  /* 0x000000022d1c7824 */ /* 0x000fe200078e021a */
[----:B------:R-:W-:Y:S01]  /*0be0*/  ULEA UR4, UR4, UR6, 0x4 ;  /* 0x0000000604047291 */ /* 0x000fe2000f8e20ff */
[----:B------:R-:W-:Y:S01]  /*0bf0*/  LOP3.LUT R15, R6, 0x10, RZ, 0xc0, !PT ;  /* 0x00000010060f7812 */ /* 0x000fe200078ec0ff */
[----:B------:R-:W-:-:S02]  /*0c00*/  IMAD R27, R31, 0x4, R25 ;  /* 0x000000041f1b7824 */ /* 0x000fc400078e0219 */
[----:B------:R-:W-:Y:S02]  /*0c10*/  IMAD R30, R45, 0x2, R28 ;  /* 0x000000022d1e7824 */ /* 0x000fe400078e021c */
[----:B------:R-:W-:Y:S02]  /*0c20*/  IMAD R40, R21, 0x2, R14 ;  /* 0x0000000215287824 */ /* 0x000fe400078e020e */
[----:B------:R-:W-:Y:S01]  /*0c30*/  IMAD.SHL.U32 R21, R14, 0x40, RZ ;  /* 0x000000400e157824 */ /* 0x000fe200078e00ff */
[----:B------:R-:W-:Y:S01]  /*0c40*/  LEA R32, R45, R30, 0x1 ;  /* 0x0000001e2d207211 */ /* 0x000fe200078e08ff */
[----:B------:R-:W-:Y:S02]  /*0c50*/  IMAD.SHL.U32 R40, R40, 0x10, RZ ;  /* 0x0000001028287824 */ /* 0x000fe400078e00ff */
[----:B0-----:R-:W-:Y:S01]  /*0c60*/  IMAD R19, R19, UR5, RZ ;  /* 0x0000000513137c24 */ /* 0x001fe2000f8e02ff */
[----:B------:R-:W-:Y:S01]  /*0c70*/  LOP3.LUT R38, R21, R36, RZ, 0xfc, !PT ;  /* 0x0000002415267212 */ /* 0x000fe200078efcff */
[----:B------:R-:W-:Y:S01]  /*0c80*/  IMAD R34, R45, 0x2, R32 ;  /* 0x000000022d227824 */ /* 0x000fe200078e0220 */
[----:B------:R-:W-:-:S02]  /*0c90*/  LOP3.LUT R23, R40, 0x30, R13, 0x78, !PT ;  /* 0x0000003028177812 */ /* 0x000fc400078e780d */
[----:B------:R-:W-:Y:S01]  /*0ca0*/  LOP3.LUT R40, R38, 0x10, R13, 0x78, !PT ;  /* 0x0000001026287812 */ /* 0x000fe200078e780d */
[----:B------:R-:W-:Y:S01]  /*0cb0*/  IMAD R36, R45, 0x2, R34 ;  /* 0x000000022d247824 */ /* 0x000fe200078e0222 */
[----:B------:R-:W-:Y:S01]  /*0cc0*/  IADD3 R13, PT, PT, R21, UR4, R42 ;  /* 0x00000004150d7c10 */ /* 0x000fe2000fffe02a */
[----:B------:R-:W-:Y:S01]  /*0cd0*/  IMAD R14, R14, 0x80, R23 ;  /* 0x000000800e0e7824 */ /* 0x000fe200078e0217 */
[----:B-1----:R-:W-:Y:S01]  /*0ce0*/  UIMAD UR4, UR7, UR8, URZ ;  /* 0x00000008070472a4 */ /* 0x002fe2000f8e02ff */
[----:B------:R-:W-:Y:S01]  /*0cf0*/  IMAD R23, R18, UR9, RZ ;  /* 0x0000000912177c24 */ /* 0x000fe2000f8e02ff */
[----:B------:R-:W-:Y:S01]  /*0d00*/  LEA R38, R45, R36, 0x1 ;  /* 0x000000242d267211 */ /* 0x000fe200078e08ff */
[----:B------:R-:W-:Y:S01]  /*0d10*/  IMAD R18, R44, UR7, RZ ;  /* 0x000000072c127c24 */ /* 0x000fe2000f8e02ff */
[----:B------:R-:W-:Y:S01]  /*0d20*/  USHF.L.U32 UR5, UR4, 0x1, URZ ;  /* 0x0000000104057899 */ /* 0x000fe200080006ff */
[----:B------:R-:W-:Y:S01]  /*0d30*/  IMAD R15, R15, 0x20, R40 ;  /* 0x000000200f0f7824 */ /* 0x000fe200078e0228 */
[----:B------:R-:W0:Y:S01]  /*0d40*/  LDCU UR9, c[0x0][0x3a8] ;  /* 0x00007500ff0977ac */ /* 0x000e220008000800 */
[----:B------:R-:W-:-:S02]  /*0d50*/  IMAD R40, R45, 0x2, R38 ;  /* 0x000000022d287824 */ /* 0x000fc400078e0226 */
[----:B------:R-:W-:Y:S02]  /*0d60*/  IMAD.SHL.U32 R21, R19, 0x2, RZ ;  /* 0x0000000213157824 */ /* 0x000fe400078e00ff */
[----:B------:R-:W-:Y:S01]  /*0d70*/  IMAD.SHL.U32 R16, R18, 0x2, RZ ;  /* 0x0000000212107824 */ /* 0x000fe200078e00ff */
[----:B------:R-:W-:Y:S01]  /*0d80*/  LEA R42, R45, R40, 0x1 ;  /* 0x000000282d2a7211 */ /* 0x000fe200078e08ff */
[----:B------:R-:W-:-:S03]  /*0d90*/  IMAD.HI R19, R19, 0x2, RZ ;  /* 0x0000000213137827 */ /* 0x000fc600078e02ff */
[----:B---3--:R-:W-:Y:S01]  /*0da0*/  IADD3 R111, P1, P2, R21, UR12, R16 ;  /* 0x0000000c156f7c10 */ /* 0x008fe2000fa3e010 */
[----:B------:R-:W-:Y:S01]  /*0db0*/  IMAD.HI R18, R18, 0x2, RZ ;  /* 0x0000000212127827 */ /* 0x000fe200078e02ff */
[----:B------:R-:W1:Y:S02]  /*0dc0*/  LDCU UR12, c[0x0][0x3f0] ;  /* 0x00007e00ff0c77ac */ /* 0x000e640008000800 */
[-C--:B------:R-:W-:Y:S01]  /*0dd0*/  LEA R134, P5, R26, R111.reuse, 0x1 ;  /* 0x0000006f1a867211 */ /* 0x080fe200078a08ff */
[----:B------:R-:W-:Y:S01]  /*0de0*/  IMAD R44, R45, 0x2, R42 ;  /* 0x000000022d2c7824 */ /* 0x000fe200078e022a */
[----:B------:R-:W-:Y:S01]  /*0df0*/  IADD3.X R29, PT, PT, R19, UR13, R18, P1, P2 ;  /* 0x0000000d131d7c10 */ /* 0x000fe20008fe4412 */
[----:B------:R-:W-:Y:S01]  /*0e00*/  IMAD.SHL.U32 R21, R23, 0x2, RZ ;  /* 0x0000000217157824 */ /* 0x000fe200078e00ff */
[----:B------:R-:W-:Y:S01]  /*0e10*/  LEA R140, P3, R20, R111, 0x1 ;  /* 0x0000006f148c7211 */ /* 0x000fe200078608ff */
[----:B------:R-:W-:Y:S01]  /*0e20*/  IMAD R19, R31, 0x4, R27 ;  /* 0x000000041f137824 */ /* 0x000fe200078e021b */
[----:B------:R-:W-:Y:S01]  /*0e30*/  LEA.HI.X.SX32 R135, R26, R29, 0x1, P5 ;  /* 0x0000001d1a877211 */ /* 0x000fe200028f0eff */
[----:B------:R-:W-:Y:S01]  /*0e40*/  IMAD.HI R48, R23, 0x2, RZ ;  /* 0x0000000217307827 */ /* 0x000fe200078e02ff */
[----:B------:R-:W-:-:S02]  /*0e50*/  LEA R46, R45, R44, 0x1 ;  /* 0x0000002c2d2e7211 */ /* 0x000fc400078e08ff */
[----:B----4-:R-:W-:Y:S01]  /*0e60*/  IADD3 R84, P1, P2, R21, UR5, R84 ;  /* 0x0000000515547c10 */ /* 0x010fe2000fa3e054 */
[----:B------:R-:W-:Y:S01]  /*0e70*/  IMAD R21, R31, 0x4, R19 ;  /* 0x000000041f157824 */ /* 0x000fe200078e0213 */
[----:B------:R-:W-:Y:S01]  /*0e80*/  LEA R128, P5, R32, R111, 0x1 ;  /* 0x0000006f20807211 */ /* 0x000fe200078a08ff */
[----:B------:R-:W-:Y:S01]  /*0e90*/  IMAD R16, R45, 0x2, R46 ;  /* 0x000000022d107824 */ /* 0x000fe200078e022e */
[----:B------:R-:W-:Y:S01]  /*0ea0*/  LEA.HI.X.SX32 R141, R20, R29, 0x1, P3 ;  /* 0x0000001d148d7211 */ /* 0x000fe200018f0eff */
[----:B------:R-:W-:Y:S01]  /*0eb0*/  IMAD R20, R31, 0x4, R21 ;  /* 0x000000041f147824 */ /* 0x000fe200078e0215 */
[-C--:B------:R-:W-:Y:S01]  /*0ec0*/  LEA R138, P4, R22, R111.reuse, 0x1 ;  /* 0x0000006f168a7211 */ /* 0x080fe200078808ff */
[----:B------:R-:W-:Y:S01]  /*0ed0*/  UIMAD.WIDE UR4, UR4, 0x2, URZ ;  /* 0x00000002040478a5 */ /* 0x000fe2000f8e02ff */
[-C--:B------:R-:W-:Y:S02]  /*0ee0*/  LEA R136, P3, R24, R111.reuse, 0x1 ;  /* 0x0000006f18887211 */ /* 0x080fe400078608ff */
[----:B------:R-:W-:-:S02]  /*0ef0*/  LEA R126, P6, R34, R111, 0x1 ;  /* 0x0000006f227e7211 */ /* 0x000fc400078c08ff */
[----:B------:R-:W-:Y:S02]  /*0f00*/  LEA.HI.X.SX32 R129, R32, R29, 0x1, P5 ;  /* 0x0000001d20817211 */ /* 0x000fe400028f0eff */
[----:B------:R-:W-:Y:S01]  /*0f10*/  LEA R120, P5, R40, R111, 0x1 ;  /* 0x0000006f28787211 */ /* 0x000fe200078a08ff */
[----:B------:R-:W-:Y:S01]  /*0f20*/  UMOV UR4, URZ ;  /* 0x000000ff00047c82 */ /* 0x000fe20008000000 */
[-C--:B------:R-:W-:Y:S02]  /*0f30*/  LEA.HI.X.SX32 R139, R22, R29.reuse, 0x1, P4 ;  /* 0x0000001d168b7211 */ /* 0x080fe400020f0eff */
[----:B------:R-:W-:Y:S02]  /*0f40*/  LEA.HI.X.SX32 R137, R24, R29, 0x1, P3 ;  /* 0x0000001d18897211 */ /* 0x000fe400018f0eff */
[-C--:B------:R-:W-:Y:S02]  /*0f50*/  LEA R132, P3, R28, R111.reuse, 0x1 ;  /* 0x0000006f1c847211 */ /* 0x080fe400078608ff */
[----:B------:R-:W-:-:S02]  /*0f60*/  LEA R130, P4, R30, R111, 0x1 ;  /* 0x0000006f1e827211 */ /* 0x000fc400078808ff */
[----:B------:R-:W-:Y:S02]  /*0f70*/  LEA.HI.X.SX32 R127, R34, R29, 0x1, P6 ;  /* 0x0000001d227f7211 */ /* 0x000fe400030f0eff */
[----:B------:R-:W-:Y:S02]  /*0f80*/  LEA R118, P6, R42, R111, 0x1 ;  /* 0x0000006f2a767211 */ /* 0x000fe400078c08ff */
[----:B------:R-:W-:Y:S02]  /*0f90*/  LEA.HI.X.SX32 R121, R40, R29, 0x1, P5 ;  /* 0x0000001d28797211 */ /* 0x000fe400028f0eff */
[----:B------:R-:W-:Y:S02]  /*0fa0*/  LEA R18, R45, R16, 0x1 ;  /* 0x000000102d127211 */ /* 0x000fe400078e08ff */
[----:B------:R-:W-:Y:S02]  /*0fb0*/  LEA R22, R31, R20, 0x2 ;  /* 0x000000141f167211 */ /* 0x000fe400078e10ff */
[----:B------:R-:W-:-:S02]  /*0fc0*/  LEA R112, P5, R16, R111, 0x1 ;  /* 0x0000006f10707211 */ /* 0x000fc400078a08ff */
[-C--:B------:R-:W-:Y:S02]  /*0fd0*/  LEA.HI.X.SX32 R133, R28, R29.reuse, 0x1, P3 ;  /* 0x0000001d1c857211 */ /* 0x080fe400018f0eff */
[----:B------:R-:W-:Y:S02]  /*0fe0*/  LEA.HI.X.SX32 R131, R30, R29, 0x1, P4 ;  /* 0x0000001d1e837211 */ /* 0x000fe400020f0eff */
[-C--:B------:R-:W-:Y:S02]  /*0ff0*/  LEA R124, P3, R36, R111.reuse, 0x1 ;  /* 0x0000006f247c7211 */ /* 0x080fe400078608ff */
[----:B------:R-:W-:Y:S02]  /*1000*/  LEA R122, P4, R38, R111, 0x1 ;  /* 0x0000006f267a7211 */ /* 0x000fe400078808ff */
[----:B------:R-:W-:Y:S02]  /*1010*/  LEA.HI.X.SX32 R119, R42, R29, 0x1, P6 ;  /* 0x0000001d2a777211 */ /* 0x000fe400030f0eff */
[----:B------:R-:W-:-:S02]  /*1020*/  LEA R110, P6, R18, R111, 0x1 ;  /* 0x0000006f126e7211 */ /* 0x000fc400078c08ff */
[-C--:B------:R-:W-:Y:S01]  /*1030*/  LEA.HI.X.SX32 R113, R16, R29.reuse, 0x1, P5 ;  /* 0x0000001d10717211 */ /* 0x080fe200028f0eff */
[C---:B------:R-:W-:Y:S01]  /*1040*/  IMAD R16, R31.reuse, 0x4, R22 ;  /* 0x000000041f107824 */ /* 0x040fe200078e0216 */
[-C--:B------:R-:W-:Y:S02]  /*1050*/  LEA.HI.X.SX32 R125, R36, R29.reuse, 0x1, P3 ;  /* 0x0000001d247d7211 */ /* 0x080fe400018f0eff */
[----:B------:R-:W-:Y:S02]  /*1060*/  LEA.HI.X.SX32 R123, R38, R29, 0x1, P4 ;  /* 0x0000001d267b7211 */ /* 0x000fe400020f0eff */
[-C--:B------:R-:W-:Y:S02]  /*1070*/  LEA R116, P3, R44, R111.reuse, 0x1 ;  /* 0x0000006f2c747211 */ /* 0x080fe400078608ff */
[----:B------:R-:W-:Y:S02]  /*1080*/  LEA R114, P4, R46, R111, 0x1 ;  /* 0x0000006f2e727211 */ /* 0x000fe400078808ff */
[-C--:B------:R-:W-:Y:S01]  /*1090*/  LEA.HI.X.SX32 R111, R18, R29.reuse, 0x1, P6 ;  /* 0x0000001d126f7211 */ /* 0x080fe200030f0eff */
[----:B------:R-:W-:Y:S01]  /*10a0*/  IMAD R18, R31, 0x4, R16 ;  /* 0x000000041f127824 */ /* 0x000fe200078e0210 */
[----:B------:R-:W-:-:S02]  /*10b0*/  LEA.HI.X.SX32 R117, R44, R29, 0x1, P3 ;  /* 0x0000001d2c757211 */ /* 0x000fc400018f0eff */
[----:B------:R-:W-:Y:S02]  /*10c0*/  CS2R R44, SRZ ;  /* 0x00000000002c7805 */ /* 0x000fe4000001ff00 */
[----:B------:R-:W-:Y:S01]  /*10d0*/  IADD3.X R48, PT, PT, R48, UR5, R85, P1, P2 ;  /* 0x0000000530307c10 */ /* 0x000fe20008fe4455 */
[----:B------:R-:W-:Y:S01]  /*10e0*/  IMAD R23, R31, 0x4, R18 ;  /* 0x000000041f177824 */ /* 0x000fe200078e0212 */
[-C--:B------:R-:W-:Y:S02]  /*10f0*/  LEA R100, P3, R19, R84.reuse, 0x1 ;  /* 0x0000005413647211 */ /* 0x080fe400078608ff */
[----:B------:R-:W-:Y:S02]  /*1100*/  LEA R102, P2, R27, R84, 0x1 ;  /* 0x000000541b667211 */ /* 0x000fe400078408ff */
[----:B------:R-:W-:Y:S02]  /*1110*/  LEA.HI.X.SX32 R101, R19, R48, 0x1, P3 ;  /* 0x0000003013657211 */ /* 0x000fe400018f0eff */
[----:B------:R-:W-:-:S02]  /*1120*/  LEA R19, R31, R23, 0x2 ;  /* 0x000000171f137211 */ /* 0x000fc400078e10ff */
[----:B------:R-:W-:Y:S02]  /*1130*/  LEA R106, P1, R25, R84, 0x1 ;  /* 0x00000054196a7211 */ /* 0x000fe400078208ff */
[----:B------:R-:W-:Y:S01]  /*1140*/  LEA.HI.X.SX32 R103, R27, R48, 0x1, P2 ;  /* 0x000000301b677211 */ /* 0x000fe200010f0eff */
[----:B------:R-:W-:Y:S01]  /*1150*/  IMAD R24, R31, 0x4, R19 ;  /* 0x000000041f187824 */ /* 0x000fe200078e0213 */
[C---:B------:R-:W-:Y:S02]  /*1160*/  LEA R96, P2, R20.reuse, R84, 0x1 ;  /* 0x0000005414607211 */ /* 0x040fe400078408ff */
[----:B------:R-:W-:Y:S02]  /*1170*/  LEA.HI.X.SX32 R107, R25, R48, 0x1, P1 ;  /* 0x00000030196b7211 */ /* 0x000fe400008f0eff */
[----:B------:R-:W-:Y:S02]  /*1180*/  LEA R98, P1, R21, R84, 0x1 ;  /* 0x0000005415627211 */ /* 0x000fe400078208ff */
[-C--:B------:R-:W-:Y:S01]  /*1190*/  LEA.HI.X.SX32 R97, R20, R48.reuse, 0x1, P2 ;  /* 0x0000003014617211 */ /* 0x080fe200010f0eff */
[----:B------:R-:W-:Y:S01]  /*11a0*/  IMAD R20, R31, 0x4, R24 ;  /* 0x000000041f147824 */ /* 0x000fe200078e0218 */
[----:B------:R-:W-:-:S02]  /*11b0*/  LEA.HI.X.SX32 R99, R21, R48, 0x1, P1 ;  /* 0x0000003015637211 */ /* 0x000fc400008f0eff */
[-C--:B------:R-:W-:Y:S01]  /*11c0*/  LEA R92, P1, R16, R84.reuse, 0x1 ;  /* 0x00000054105c7211 */ /* 0x080fe200078208ff */
[C---:B------:R-:W-:Y:S01]  /*11d0*/  IMAD R21, R31.reuse, 0x4, R20 ;  /* 0x000000041f157824 */ /* 0x040fe200078e0214 */
[----:B------:R-:W-:Y:S02]  /*11e0*/  LEA R90, P2, R18, R84, 0x1 ;  /* 0x00000054125a7211 */ /* 0x000fe400078408ff */
[----:B------:R-:W-:Y:S02]  /*11f0*/  LEA.HI.X.SX32 R93, R16, R48, 0x1, P1 ;  /* 0x00000030105d7211 */ /* 0x000fe400008f0eff */
[----:B------:R-:W-:Y:S02]  /*1200*/  LEA R94, P3, R22, R84, 0x1 ;  /* 0x00000054165e7211 */ /* 0x000fe400078608ff */
[----:B------:R-:W-:Y:S02]  /*1210*/  LEA.HI.X.SX32 R91, R18, R48, 0x1, P2 ;  /* 0x00000030125b7211 */ /* 0x000fe400010f0eff */
[----:B------:R-:W-:-:S02]  /*1220*/  LEA R16, R31, R21, 0x2 ;  /* 0x000000151f107211 */ /* 0x000fc400078e10ff */
[-C--:B------:R-:W-:Y:S02]  /*1230*/  LEA R86, P1, R19, R84.reuse, 0x1 ;  /* 0x0000005413567211 */ /* 0x080fe400078208ff */
[----:B------:R-:W-:Y:S01]  /*1240*/  LEA R26, P2, R24, R84, 0x1 ;  /* 0x00000054181a7211 */ /* 0x000fe200078408ff */
[----:B------:R-:W-:Y:S01]  /*1250*/  IMAD R18, R31, 0x4, R16 ;  /* 0x000000041f127824 */ /* 0x000fe200078e0210 */
[----:B------:R-:W-:Y:S02]  /*1260*/  LEA.HI.X.SX32 R95, R22, R48, 0x1, P3 ;  /* 0x00000030165f7211 */ /* 0x000fe400018f0eff */
[----:B------:R-:W-:Y:S02]  /*1270*/  LEA R88, P3, R23, R84, 0x1 ;  /* 0x0000005417587211 */ /* 0x000fe400078608ff */
[-C--:B------:R-:W-:Y:S01]  /*1280*/  LEA.HI.X.SX32 R87, R19, R48.reuse, 0x1, P1 ;  /* 0x0000003013577211 */ /* 0x080fe200008f0eff */
[----:B------:R-:W-:Y:S01]  /*1290*/  IMAD R19, R31, 0x4, R18 ;  /* 0x000000041f137824 */ /* 0x000fe200078e0212 */
[----:B------:R-:W-:-:S02]  /*12a0*/  LEA.HI.X.SX32 R27, R24, R48, 0x1, P2 ;  /* 0x00000030181b7211 */ /* 0x000fc400010f0eff */
[-C--:B------:R-:W-:Y:S02]  /*12b0*/  LEA R30, P1, R21, R84.reuse, 0x1 ;  /* 0x00000054151e7211 */ /* 0x080fe400078208ff */
[----:B------:R-:W-:Y:S02]  /*12c0*/  LEA R32, P2, R16, R84, 0x1 ;  /* 0x0000005410207211 */ /* 0x000fe400078408ff */
[----:B------:R-:W-:Y:S02]  /*12d0*/  LEA.HI.X.SX32 R89, R23, R48, 0x1, P3 ;  /* 0x0000003017597211 */ /* 0x000fe400018f0eff */
[----:B------:R-:W-:Y:S02]  /*12e0*/  CS2R R22, SRZ ;  /* 0x0000000000167805 */ /* 0x000fe4000001ff00 */
[----:B------:R-:W-:Y:S02]  /*12f0*/  LEA R28, P3, R20, R84, 0x1 ;  /* 0x00000054141c7211 */ /* 0x000fe400078608ff */
[----:B------:R-:W-:-:S02]  /*1300*/  LEA.HI.X.SX32 R31, R21, R48, 0x1, P1 ;  /* 0x00000030151f7211 */ /* 0x000fc400008f0eff */
[----:B------:R-:W-:Y:S02]  /*1310*/  LEA.HI.X.SX32 R33, R16, R48, 0x1, P2 ;  /* 0x0000003010217211 */ /* 0x000fe400010f0eff */
[C---:B------:R-:W-:Y:S02]  /*1320*/  LOP3.LUT P1, RZ, R6.reuse, 0x3, RZ, 0xc0, !PT ;  /* 0x0000000306ff7812 */ /* 0x040fe4000782c0ff */
[----:B------:R-:W-:Y:S02]  /*1330*/  LOP3.LUT R16, R37, 0x10, R6, 0x78, !PT ;  /* 0x0000001025107812 */ /* 0x000fe400078e7806 */
[----:B------:R-:W-:Y:S02]  /*1340*/  LOP3.LUT R24, R6, 0x1c, RZ, 0xc0, !PT ;  /* 0x0000001c06187812 */ /* 0x000fe400078ec0ff */
[----:B------:R-:W-:Y:S02]  /*1350*/  SHF.R.U32.HI R6, RZ, 0x3, R17 ;  /* 0x00000003ff067819 */ /* 0x000fe40000011611 */
[----:B------:R-:W-:-:S02]  /*1360*/  LEA.HI.X.SX32 R115, R46, R29, 0x1, P4 ;  /* 0x0000001d2e737211 */ /* 0x000fc400020f0eff */
[----:B------:R-:W-:Y:S02]  /*1370*/  CS2R R46, SRZ ;  /* 0x00000000002e7805 */ /* 0x000fe4000001ff00 */
[----:B------:R-:W-:Y:S02]  /*1380*/  LEA.HI.X.SX32 R29, R20, R48, 0x1, P3 ;  /* 0x00000030141d7211 */ /* 0x000fe400018f0eff */
[-C--:B------:R-:W-:Y:S02]  /*1390*/  LEA R34, P3, R18, R84.reuse, 0x1 ;  /* 0x0000005412227211 */ /* 0x080fe400078608ff */
[----:B------:R-:W-:Y:S02]  /*13a0*/  LEA R84, P4, R19, R84, 0x1 ;  /* 0x0000005413547211 */ /* 0x000fe400078808ff */
[----:B------:R-:W-:Y:S02]  /*13b0*/  LEA R24, R24, UR6, 0x2 ;  /* 0x0000000618187c11 */ /* 0x000fe4000f8e10ff */
[----:B------:R-:W-:-:S02]  /*13c0*/  LOP3.LUT R25, R6, 0xc, RZ, 0xc0, !PT ;  /* 0x0000000c06197812 */ /* 0x000fc400078ec0ff */
[-C--:B------:R-:W-:Y:S02]  /*13d0*/  LEA.HI.X.SX32 R35, R18, R48.reuse, 0x1, P3 ;  /* 0x0000003012237211 */ /* 0x080fe400018f0eff */
[----:B------:R-:W-:Y:S02]  /*13e0*/  LEA.HI.X.SX32 R85, R19, R48, 0x1, P4 ;  /* 0x0000003013557211 */ /* 0x000fe400020f0eff */
[----:B------:R-:W-:Y:S02]  /*13f0*/  CS2R R48, SRZ ;  /* 0x0000000000307805 */ /* 0x000fe4000001ff00 */
[----:B------:R-:W-:Y:S01]  /*1400*/  LEA R17, R17, UR6, 0x2 ;  /* 0x0000000611117c11 */ /* 0x000fe2000f8e10ff */
[----:B------:R-:W-:Y:S01]  /*1410*/  IMAD.IADD R25, R24, 0x1, R25 ;  /* 0x0000000118197824 */ /* 0x000fe200078e0219 */
[C---:B------:R-:W-:Y:S02]  /*1420*/  LOP3.LUT R18, R3.reuse, 0x40, RZ, 0x3c, !PT ;  /* 0x0000004003127812 */ /* 0x040fe400078e3cff */
[----:B------:R-:W-:-:S02]  /*1430*/  LOP3.LUT R19, R3, 0x60, RZ, 0x3c, !PT ;  /* 0x0000006003137812 */ /* 0x000fc400078e3cff */
[----:B------:R-:W-:Y:S02]  /*1440*/  LOP3.LUT R21, R16, 0x20, RZ, 0x3c, !PT ;  /* 0x0000002010157812 */ /* 0x000fe400078e3cff */
[----:B------:R-:W-:Y:S02]  /*1450*/  LOP3.LUT R20, R15, 0x20, RZ, 0x3c, !PT ;  /* 0x000000200f147812 */ /* 0x000fe400078e3cff */
[----:B01----:R-:W-:-:S07]  /*1460*/  LOP3.LUT R6, R14, 0x40, RZ, 0x3c, !PT ;  /* 0x000000400e067812 */ /* 0x003fce00078e3cff */
.L_x_1:
[----:B------:R-:W-:-:S04]  /*1470*/  IMAD.WIDE R66, R22, 0x2, R132 ;  /* 0x0000000216427825 */ /* 0x000fc800078e0284 */
[C---:B------:R-:W-:Y:S01]  /*1480*/  IMAD.WIDE R68, R22.reuse, 0x2, R130 ;  /* 0x0000000216447825 */ /* 0x040fe200078e0282 */
[----:B------:R0:W2:Y:S03]  /*1490*/  LDG.E.U16 R78, desc[UR10][R66.64] ;  /* 0x0000000a424e7981 */ /* 0x0000a6000c1e1500 */
[C---:B------:R-:W-:Y:S01]  /*14a0*/  IMAD.WIDE R36, R22.reuse, 0x2, R140 ;  /* 0x0000000216247825 */ /* 0x040fe200078e028c */
[----:B------:R1:W3:Y:S03]  /*14b0*/  LDG.E.U16 R80, desc[UR10][R68.64] ;  /* 0x0000000a44507981 */ /* 0x0002e6000c1e1500 */
[C---:B------:R-:W-:Y:S01]  /*14c0*/  IMAD.WIDE R38, R22.reuse, 0x2, R138 ;  /* 0x0000000216267825 */ /* 0x040fe200078e028a */
[----:B------:R4:W5:Y:S03]  /*14d0*/  LDG.E.U16 R74, desc[UR10][R36.64] ;  /* 0x0000000a244a7981 */ /* 0x000966000c1e1500 */
[C---:B------:R-:W-:Y:S01]  /*14e0*/  IMAD.WIDE R40, R22.reuse, 0x2, R136 ;  /* 0x0000000216287825 */ /* 0x040fe200078e0288 */
[----:B------:R0:W3:Y:S03]  /*14f0*/  LDG.E.U16 R76, desc[UR10][R38.64] ;  /* 0x0000000a264c7981 */ /* 0x0000e6000c1e1500 */
[C---:B------:R-:W-:Y:S01]  /*1500*/  IMAD.WIDE R72, R22.reuse, 0x2, R124 ;  /* 0x0000000216487825 */ /* 0x040fe200078e027c */
[----:B------:R0:W3:Y:S03]  /*1510*/  LDG.E.U16 R75, desc[UR10][R40.64] ;  /* 0x0000000a284b7981 */ /* 0x0000e6000c1e1500 */
[----:B------:R-:W-:-:S02]  /*1520*/  IMAD.WIDE R60, R22, 0x2, R116 ;  /* 0x00000002163c7825 */ /* 0x000fc400078e0274 */
[----:B------:R-:W3:Y:S02]  /*1530*/  LDG.E.U16 R72, desc[UR10][R72.64] ;  /* 0x0000000a48487981 */ /* 0x000ee4000c1e1500 */
[C---:B------:R-:W-:Y:S02]  /*1540*/  IMAD.WIDE R42, R22.reuse, 0x2, R114 ;  /* 0x00000002162a7825 */ /* 0x040fe400078e0272 */
[----:B------:R-:W3:Y:S02]  /*1550*/  LDG.E.U16 R60, desc[UR10][R60.64] ;  /* 0x0000000a3c3c7981 */ /* 0x000ee4000c1e1500 */
[C---:B------:R-:W-:Y:S02]  /*1560*/  IMAD.WIDE R70, R22.reuse, 0x2, R128 ;  /* 0x0000000216467825 */ /* 0x040fe400078e0280 */
[----:B------:R-:W3:Y:S02]  /*1570*/  LDG.E.U16 R42, desc[UR10][R42.64] ;  /* 0x0000000a2a2a7981 */ /* 0x000ee4000c1e1500 */
[----:B------:R-:W-:-:S02]  /*1580*/  IMAD.WIDE R64, R22, 0x2, R122 ;  /* 0x0000000216407825 */ /* 0x000fc400078e027a */
[----:B------:R-:W3:Y:S02]  /*1590*/  LDG.E.U16 R71, desc[UR10][R70.64] ;  /* 0x0000000a46477981 */ /* 0x000ee4000c1e1500 */
[C---:B0-----:R-:W-:Y:S02]  /*15a0*/  IMAD.WIDE R66, R22.reuse, 0x2, R112 ;  /* 0x0000000216427825 */ /* 0x041fe400078e0270 */
[----:B------:R-:W3:Y:S02]  /*15b0*/  LDG.E.U16 R82, desc[UR10][R64.64] ;  /* 0x0000000a40527981 */ /* 0x000ee4000c1e1500 */
[C---:B------:R-:W-:Y:S02]  /*15c0*/  IMAD.WIDE R62, R22.reuse, 0x2, R120 ;  /* 0x00000002163e7825 */ /* 0x040fe400078e0278 */
[----:B------:R-:W3:Y:S02]  /*15d0*/  LDG.E.U16 R67, desc[UR10][R66.64] ;  /* 0x0000000a42437981 */ /* 0x000ee4000c1e1500 */
[----:B-1----:R-:W-:-:S02]  /*15e0*/  IMAD.WIDE R68, R22, 0x2, R134 ;  /* 0x0000000216447825 */ /* 0x002fc400078e0286 */
[----:B------:R-:W3:Y:S02]  /*15f0*/  LDG.E.U16 R147, desc[UR10][R62.64] ;  /* 0x0000000a3e937981 */ /* 0x000ee4000c1e1500 */
[C---:B----4-:R-:W-:Y:S02]  /*1600*/  IMAD.WIDE R36, R22.reuse, 0x2, R126 ;  /* 0x0000000216247825 */ /* 0x050fe400078e027e */
[----:B------:R-:W4:Y:S02]  /*1610*/  LDG.E.U16 R68, desc[UR10][R68.64] ;  /* 0x0000000a44447981 */ /* 0x000f24000c1e1500 */
[C---:B------:R-:W-:Y:S02]  /*1620*/  IMAD.WIDE R38, R22.reuse, 0x2, R118 ;  /* 0x0000000216267825 */ /* 0x040fe400078e0276 */
[----:B------:R-:W4:Y:S02]  /*1630*/  LDG.E.U16 R64, desc[UR10][R36.64] ;  /* 0x0000000a24407981 */ /* 0x000f24000c1e1500 */
[----:B------:R-:W-:-:S02]  /*1640*/  IMAD.WIDE R40, R22, 0x2, R110 ;  /* 0x0000000216287825 */ /* 0x000fc400078e026e */
[----:B------:R-:W4:Y:S04]  /*1650*/  LDG.E.U16 R146, desc[UR10][R38.64] ;  /* 0x0000000a26927981 */ /* 0x000f28000c1e1500 */
[----:B------:R-:W4:Y:S01]  /*1660*/  LDG.E.U16 R148, desc[UR10][R40.64] ;  /* 0x0000000a28947981 */ /* 0x000f22000c1e1500 */
[----:B------:R-:W-:Y:S06]  /*1670*/  BAR.SYNC.DEFER_BLOCKING 0x0 ;  /* 0x0000000000007b1d */ /* 0x000fec0000010000 */
[----:B--2---:R-:W-:Y:S04]  /*1680*/  STS.U16 [R3+UR6+0x1400], R78 ;  /* 0x0014004e03007988 */ /* 0x004fe80008000406 */
[----:B-----5:R-:W-:Y:S04]  /*1690*/  STS.U16 [R3+UR6+0x1000], R74 ;  /* 0x0010004a03007988 */ /* 0x020fe80008000406 */
[----:B---3--:R-:W-:Y:S04]  /*16a0*/  STS.U16 [R3+UR6+0x1800], R72 ;  /* 0x0018004803007988 */ /* 0x008fe80008000406 */
[----:B------:R-:W-:Y:S04]  /*16b0*/  STS.U16 [R3+UR6+0x1c00], R60 ;  /* 0x001c003c03007988 */ /* 0x000fe80008000406 */
        /* <DEDUP_REMOVED lines=8> */
[----:B----4-:R-:W-:Y:S04]  /*1740*/  STS.U16 [R19+UR6+0x1300], R68 ;  /* 0x0013004413007988 */ /* 0x010fe80008000406 */
[----:B------:R-:W-:Y:S04]  /*1750*/  STS.U16 [R19+UR6+0x1700], R64 ;  /* 0x0017004013007988 */ /* 0x000fe80008000406 */
[----:B------:R-:W-:Y:S04]  /*1760*/  STS.U16 [R19+UR6+0x1b00], R146 ;  /* 0x001b009213007988 */ /* 0x000fe80008000406 */
[----:B------:R-:W-:Y:S01]  /*1770*/  STS.U16 [R19+UR6+0x1f00], R148 ;  /* 0x001f009413007988 */ /* 0x000fe20008000406 */
[----:B------:R-:W-:Y:S06]  /*1780*/  BAR.SYNC.DEFER_BLOCKING 0x0 ;  /* 0x0000000000007b1d */ /* 0x000fec0000010000 */
[----:B------:R-:W-:Y:S04]  /*1790*/  LDSM.16.MT88.4 R80, [R15+UR6] ;  /* 0x000000060f50783b */ /* 0x000fe80008004200 */
[----:B------:R-:W0:Y:S04]  /*17a0*/  LDSM.16.M88.4 R36, [R14+UR6+0x1000] ;  /* 0x001000060e24783b */ /* 0x000e280008000200 */
[----:B------:R-:W1:Y:S04]  /*17b0*/  LDSM.16.MT88.4 R60, [R20+UR6] ;  /* 0x00000006143c783b */ /* 0x000e680008004200 */
[----:B------:R-:W2:Y:S04]  /*17c0*/  LDSM.16.MT88.4 R76, [R15+UR6+0x400] ;  /* 0x000400060f4c783b */ /* 0x000ea80008004200 */
[----:B------:R-:W3:Y:S04]  /*17d0*/  LDSM.16.MT88.4 R72, [R20+UR6+0x400] ;  /* 0x000400061448783b */ /* 0x000ee80008004200 */
[----:B------:R-:W-:Y:S04]  /*17e0*/  LDSM.16.MT88.4 R40, [R15+UR6+0x800] ;  /* 0x000800060f28783b */ /* 0x000fe80008004200 */
[----:B------:R-:W4:Y:S04]  /*17f0*/  LDSM.16.M88.4 R68, [R6+UR6+0x1000] ;  /* 0x001000060644783b */ /* 0x000f280008000200 */
[----:B------:R-:W5:Y:S01]  /*1800*/  LDSM.16.MT88.4 R64, [R20+UR6+0x800] ;  /* 0x000800061440783b */ /* 0x000f620008004200 */
[-C--:B0-----:R-:W-:Y:S08]  /*1810*/  HMMA.16816.F32 R80, R80, R36.reuse, RZ ;  /* 0x000000245050723c */ /* 0x081ff000000018ff */
[----:B-1----:R-:W-:-:S12]  /*1820*/  HMMA.16816.F32 R60, R60, R36, RZ ;  /* 0x000000243c3c723c */ /* 0x002fd800000018ff */
[-C--:B--2---:R-:W-:Y:S01]  /*1830*/  HMMA.16816.F32 R76, R76, R38.reuse, R80 ;  /* 0x000000264c4c723c */ /* 0x084fe20000001850 */
[----:B------:R-:W0:Y:S07]  /*1840*/  LDSM.16.MT88.4 R80, [R15+UR6+0xc00] ;  /* 0x000c00060f50783b */ /* 0x000e2e0008004200 */
[----:B---3--:R-:W-:Y:S01]  /*1850*/  HMMA.16816.F32 R60, R72, R38, R60 ;  /* 0x00000026483c723c */ /* 0x008fe2000000183c */
[----:B------:R-:W1:Y:S11]  /*1860*/  LDSM.16.MT88.4 R36, [R20+UR6+0xc00] ;  /* 0x000c00061424783b */ /* 0x000e760008004200 */
[-C--:B----4-:R-:W-:Y:S08]  /*1870*/  HMMA.16816.F32 R40, R40, R68.reuse, R76 ;  /* 0x000000442828723c */ /* 0x090ff0000000184c */
[----:B-----5:R-:W-:-:S12]  /*1880*/  HMMA.16816.F32 R60, R64, R68, R60 ;  /* 0x00000044403c723c */ /* 0x020fd8000000183c */
[-C--:B0-----:R-:W-:Y:S01]  /*1890*/  HMMA.16816.F32 R40, R80, R70.reuse, R40 ;  /* 0x000000465028723c */ /* 0x081fe20000001828 */
[----:B------:R-:W-:Y:S07]  /*18a0*/  BAR.SYNC.DEFER_BLOCKING 0x0 ;  /* 0x0000000000007b1d */ /* 0x000fee0000010000 */
[----:B-1----:R-:W-:Y:S11]  /*18b0*/  HMMA.16816.F32 R36, R36, R70, R60 ;  /* 0x000000462424723c */ /* 0x002ff6000000183c */
[----:B------:R-:W-:Y:S01]  /*18c0*/  FMUL R60, R40, UR9 ;  /* 0x00000009283c7c20 */ /* 0x000fe20008400000 */
[----:B------:R-:W-:Y:S01]  /*18d0*/  FMUL R61, R41, UR9 ;  /* 0x00000009293d7c20 */ /* 0x000fe20008400000 */
[----:B------:R-:W-:Y:S01]  /*18e0*/  FMUL R62, R42, UR9 ;  /* 0x000000092a3e7c20 */ /* 0x000fe20008400000 */
[----:B------:R-:W-:-:S05]  /*18f0*/  FMUL R63, R43, UR9 ;  /* 0x000000092b3f7c20 */ /* 0x000fca0008400000 */
[----:B------:R-:W-:Y:S01]  /*1900*/  FMUL R64, R36, UR9 ;  /* 0x0000000924407c20 */ /* 0x000fe20008400000 */
[----:B------:R-:W-:Y:S01]  /*1910*/  FMUL R65, R37, UR9 ;  /* 0x0000000925417c20 */ /* 0x000fe20008400000 */
[----:B------:R-:W-:Y:S01]  /*1920*/  FMUL R66, R38, UR9 ;  /* 0x0000000926427c20 */ /* 0x000fe20008400000 */
[----:B------:R-:W-:Y:S01]  /*1930*/  FMUL R67, R39, UR9 ;  /* 0x0000000927437c20 */ /* 0x000fe20008400000 */
[----:B------:R-:W-:Y:S02]  /*1940*/  FMNMX R60, R60, R61, !PT ;  /* 0x0000003d3c3c7209 */ /* 0x000fe40007800000 */
[----:B------:R-:W-:Y:S02]  /*1950*/  FMNMX R62, R62, R63, !PT ;  /* 0x0000003f3e3e7209 */ /* 0x000fe40007800000 */
[----:B------:R-:W-:Y:S02]  /*1960*/  FMNMX R64, R64, R65, !PT ;  /* 0x0000004140407209 */ /* 0x000fe40007800000 */
[----:B------:R-:W-:Y:S01]  /*1970*/  FMNMX R66, R66, R67, !PT ;  /* 0x0000004342427209 */ /* 0x000fe20007800000 */
[----:B------:R-:W0:Y:S04]  /*1980*/  SHFL.BFLY PT, R61, R60, 0x2, 0x1f ;  /* 0x0c401f003c3d7f89 */ /* 0x000e2800000e0000 */
[----:B------:R-:W1:Y:S04]  /*1990*/  SHFL.BFLY PT, R63, R62, 0x2, 0x1f ;  /* 0x0c401f003e3f7f89 */ /* 0x000e6800000e0000 */
[----:B------:R-:W2:Y:S04]  /*19a0*/  SHFL.BFLY PT, R65, R64, 0x2, 0x1f ;  /* 0x0c401f0040417f89 */ /* 0x000ea800000e0000 */
[----:B------:R-:W3:Y:S01]  /*19b0*/  SHFL.BFLY PT, R67, R66, 0x2, 0x1f ;  /* 0x0c401f0042437f89 */ /* 0x000ee200000e0000 */
[----:B0-----:R-:W-:-:S02]  /*19c0*/  FMNMX R61, R60, R61, !PT ;  /* 0x0000003d3c3d7209 */ /* 0x001fc40007800000 */
[----:B-1----:R-:W-:Y:S02]  /*19d0*/  FMNMX R63, R62, R63, !PT ;  /* 0x0000003f3e3f7209 */ /* 0x002fe40007800000 */
[----:B--2---:R-:W-:Y:S02]  /*19e0*/  FMNMX R65, R64, R65, !PT ;  /* 0x0000004140417209 */ /* 0x004fe40007800000 */
[----:B---3--:R-:W-:Y:S01]  /*19f0*/  FMNMX R67, R66, R67, !PT ;  /* 0x0000004342437209 */ /* 0x008fe20007800000 */
        /* <DEDUP_REMOVED lines=8> */
[----:B------:R-:W-:Y:S04]  /*1a80*/  @!P1 STS [R25+0x1000], R68 ;  /* 0x0010004419009388 */ /* 0x000fe80000000800 */
[----:B------:R-:W-:Y:S04]  /*1a90*/  @!P1 STS [R25+0x1080], R70 ;  /* 0x0010804619009388 */ /* 0x000fe80000000800 */
[----:B------:R-:W-:Y:S04]  /*1aa0*/  @!P1 STS [R25+0x1100], R72 ;  /* 0x0011004819009388 */ /* 0x000fe80000000800 */
[----:B------:R-:W-:Y:S01]  /*1ab0*/  @!P1 STS [R25+0x1180], R60 ;  /* 0x0011803c19009388 */ /* 0x000fe20000000800 */
[----:B------:R-:W-:Y:S06]  /*1ac0*/  BAR.SYNC.DEFER_BLOCKING 0x0 ;  /* 0x0000000000007b1d */ /* 0x000fec0000010000 */
[----:B------:R-:W0:Y:S04]  /*1ad0*/  LDS R61, [R17+0x1000] ;  /* 0x00100000113d7984 */ /* 0x000e280000000800 */
[----:B0-----:R-:W0:Y:S02]  /*1ae0*/  SHFL.BFLY PT, R62, R61, 0x2, 0x1f ;  /* 0x0c401f003d3e7f89 */ /* 0x001e2400000e0000 */
[----:B0-----:R-:W-:-:S05]  /*1af0*/  FMNMX R62, R61, R62, !PT ;  /* 0x0000003e3d3e7209 */ /* 0x001fca0007800000 */
[----:B------:R-:W0:Y:S02]  /*1b00*/  SHFL.BFLY PT, R63, R62, 0x1, 0x1f ;  /* 0x0c201f003e3f7f89 */ /* 0x000e2400000e0000 */
[----:B0-----:R-:W-:-:S05]  /*1b10*/  FMNMX R64, R62, R63, !PT ;  /* 0x0000003f3e407209 */ /* 0x001fca0007800000 */
[----:B------:R-:W-:Y:S01]  /*1b20*/  @!P1 STS [R17+0x1000], R64 ;  /* 0x0010004011009388 */ /* 0x000fe20000000800 */
[----:B------:R-:W-:Y:S06]  /*1b30*/  BAR.SYNC.DEFER_BLOCKING 0x0 ;  /* 0x0000000000007b1d */ /* 0x000fec0000010000 */
[----:B------:R-:W0:Y:S04]  /*1b40*/  LDS R80, [R24+0x1000] ;  /* 0x0010000018507984 */ /* 0x000e280000000800 */
[----:B------:R-:W1:Y:S04]  /*1b50*/  LDS R81, [R24+0x1080] ;  /* 0x0010800018517984 */ /* 0x000e680000000800 */
[----:B------:R-:W2:Y:S04]  /*1b60*/  LDS R82, [R24+0x1100] ;  /* 0x0011000018527984 */ /* 0x000ea80000000800 */
[----:B------:R-:W3:Y:S01]  /*1b70*/  LDS R83, [R24+0x1180] ;  /* 0x0011800018537984 */ /* 0x000ee20000000800 */
[----:B0-----:R-:W-:-:S02]  /*1b80*/  FMNMX R80, R80, R109, !PT ;  /* 0x0000006d50507209 */ /* 0x001fc40007800000 */
[----:B-1----:R-:W-:Y:S02]  /*1b90*/  FMNMX R81, R81, R108, !PT ;  /* 0x0000006c51517209 */ /* 0x002fe40007800000 */
[----:B--2---:R-:W-:Y:S02]  /*1ba0*/  FMNMX R82, R82, R105, !PT ;  /* 0x0000006952527209 */ /* 0x004fe40007800000 */
[----:B---3--:R-:W-:Y:S01]  /*1bb0*/  FMNMX R83, R83, R104, !PT ;  /* 0x0000006853537209 */ /* 0x008fe20007800000 */
[--C-:B------:R-:W-:Y:S01]  /*1bc0*/  FFMA R40, R40, UR9, -R80.reuse ;  /* 0x0000000928287c23 */ /* 0x100fe20008000850 */
[----:B------:R-:W-:Y:S01]  /*1bd0*/  FFMA R41, R41, UR9, -R80 ;  /* 0x0000000929297c23 */ /* 0x000fe20008000850 */
[--C-:B------:R-:W-:Y:S01]  /*1be0*/  FFMA R42, R42, UR9, -R81.reuse ;  /* 0x000000092a2a7c23 */ /* 0x100fe20008000851 */
[----:B------:R-:W-:Y:S01]  /*1bf0*/  FFMA R43, R43, UR9, -R81 ;  /* 0x000000092b2b7c23 */ /* 0x000fe20008000851 */
[--C-:B------:R-:W-:Y:S01]  /*1c00*/  FFMA R36, R36, UR9, -R82.reuse ;  /* 0x0000000924247c23 */ /* 0x100fe20008000852 */
[----:B------:R-:W-:Y:S01]  /*1c10*/  FFMA R37, R37, UR9, -R82 ;  /* 0x0000000925257c23 */ /* 0x000fe20008000852 */
[--C-:B------:R-:W-:Y:S01]  /*1c20*/  FFMA R38, R38, UR9, -R83.reuse ;  /* 0x0000000926267c23 */ /* 0x100fe20008000853 */
[----:B------:R-:W-:Y:S01]  /*1c30*/  FFMA R39, R39, UR9, -R83 ;  /* 0x0000000927277c23 */ /* 0x000fe20008000853 */
[----:B------:R-:W-:Y:S01]  /*1c40*/  FMUL R40, R40, 1.4426950216293334961 ;  /* 0x3fb8aa3b28287820 */ /* 0x000fe20000400000 */
[----:B------:R-:W-:Y:S01]  /*1c50*/  FMUL R41, R41, 1.4426950216293334961 ;  /* 0x3fb8aa3b29297820 */ /* 0x000fe20000400000 */
[----:B------:R-:W-:Y:S01]  /*1c60*/  FMUL R42, R42, 1.4426950216293334961 ;  /* 0x3fb8aa3b2a2a7820 */ /* 0x000fe20000400000 */
[----:B------:R-:W-:Y:S01]  /*1c70*/  FMUL R43, R43, 1.4426950216293334961 ;  /* 0x3fb8aa3b2b2b7820 */ /* 0x000fe20000400000 */
[----:B------:R-:W-:Y:S01]  /*1c80*/  FMUL R36, R36, 1.4426950216293334961 ;  /* 0x3fb8aa3b24247820 */ /* 0x000fe20000400000 */
[----:B------:R-:W-:Y:S01]  /*1c90*/  FMUL R37, R37, 1.4426950216293334961 ;  /* 0x3fb8aa3b25257820 */ /* 0x000fe20000400000 */
[----:B------:R-:W-:Y:S01]  /*1ca0*/  FMUL R38, R38, 1.4426950216293334961 ;  /* 0x3fb8aa3b26267820 */ /* 0x000fe20000400000 */
[----:B------:R-:W-:Y:S01]  /*1cb0*/  FMUL R39, R39, 1.4426950216293334961 ;  /* 0x3fb8aa3b27277820 */ /* 0x000fe20000400000 */
[----:B------:R-:W-:Y:S08]  /*1cc0*/  MUFU.EX2 R76, R40 ;  /* 0x00000028004c7308 */ /* 0x000ff00000000800 */
[----:B------:R-:W0:Y:S08]  /*1cd0*/  MUFU.EX2 R79, R41 ;  /* 0x00000029004f7308 */ /* 0x000e300000000800 */
[----:B------:R-:W-:Y:S08]  /*1ce0*/  MUFU.EX2 R77, R42 ;  /* 0x0000002a004d7308 */ /* 0x000ff00000000800 */
[----:B------:R-:W1:Y:S08]  /*1cf0*/  MUFU.EX2 R146, R43 ;  /* 0x0000002b00927308 */ /* 0x000e700000000800 */
[----:B------:R-:W-:Y:S08]  /*1d00*/  MUFU.EX2 R78, R36 ;  /* 0x00000024004e7308 */ /* 0x000ff00000000800 */
[----:B------:R-:W2:Y:S08]  /*1d10*/  MUFU.EX2 R149, R37 ;  /* 0x0000002500957308 */ /* 0x000eb00000000800 */
[----:B------:R-:W-:Y:S08]  /*1d20*/  MUFU.EX2 R147, R38 ;  /* 0x0000002600937308 */ /* 0x000ff00000000800 */
[----:B------:R-:W3:Y:S01]  /*1d30*/  MUFU.EX2 R148, R39 ;  /* 0x0000002700947308 */ /* 0x000ee20000000800 */
[----:B0-----:R-:W-:Y:S01]  /*1d40*/  FADD R40, R76, R79 ;  /* 0x0000004f4c287221 */ /* 0x001fe20000000000 */
[----:B-1----:R-:W-:Y:S01]  /*1d50*/  FADD R41, R77, R146 ;  /* 0x000000924d297221 */ /* 0x002fe20000000000 */
[----:B--2---:R-:W-:-:S03]  /*1d60*/  FADD R36, R78, R149 ;  /* 0x000000954e247221 */ /* 0x004fc60000000000 */
[----:B------:R-:W0:Y:S04]  /*1d70*/  SHFL.BFLY PT, R43, R40, 0x2, 0x1f ;  /* 0x0c401f00282b7f89 */ /* 0x000e2800000e0000 */
[----:B------:R-:W1:Y:S01]  /*1d80*/  SHFL.BFLY PT, R60, R41, 0x2, 0x1f ;  /* 0x0c401f00293c7f89 */ /* 0x000e6200000e0000 */
[----:B---3--:R-:W-:-:S03]  /*1d90*/  FADD R42, R147, R148 ;  /* 0x00000094932a7221 */ /* 0x008fc60000000000 */
[----:B------:R-:W2:Y:S04]  /*1da0*/  SHFL.BFLY PT, R37, R36, 0x2, 0x1f ;  /* 0x0c401f0024257f89 */ /* 0x000ea800000e0000 */
[----:B------:R-:W3:Y:S01]  /*1db0*/  SHFL.BFLY PT, R61, R42, 0x2, 0x1f ;  /* 0x0c401f002a3d7f89 */ /* 0x000ee200000e0000 */
[----:B0-----:R-:W-:Y:S01]  /*1dc0*/  FADD R43, R40, R43 ;  /* 0x0000002b282b7221 */ /* 0x001fe20000000000 */
[----:B-1----:R-:W-:-:S04]  /*1dd0*/  FADD R60, R41, R60 ;  /* 0x0000003c293c7221 */ /* 0x002fc80000000000 */
[----:B------:R-:W0:Y:S01]  /*1de0*/  SHFL.BFLY PT, R38, R43, 0x1, 0x1f ;  /* 0x0c201f002b267f89 */ /* 0x000e2200000e0000 */
[----:B--2---:R-:W-:Y:S01]  /*1df0*/  FADD R39, R36, R37 ;  /* 0x0000002524277221 */ /* 0x004fe20000000000 */
[----:B------:R-:W-:Y:S01]  /*1e00*/  BAR.SYNC.DEFER_BLOCKING 0x0 ;  /* 0x0000000000007b1d */ /* 0x000fe20000010000 */
[----:B---3--:R-:W-:-:S05]  /*1e10*/  FADD R61, R42, R61 ;  /* 0x0000003d2a3d7221 */ /* 0x008fca0000000000 */
[----:B------:R-:W1:Y:S04]  /*1e20*/  SHFL.BFLY PT, R37, R60, 0x1, 0x1f ;  /* 0x0c201f003c257f89 */ /* 0x000e6800000e0000 */
[----:B------:R-:W2:Y:S04]  /*1e30*/  SHFL.BFLY PT, R62, R39, 0x1, 0x1f ;  /* 0x0c201f00273e7f89 */ /* 0x000ea800000e0000 */
[----:B------:R-:W3:Y:S01]  /*1e40*/  SHFL.BFLY PT, R40, R61, 0x1, 0x1f ;  /* 0x0c201f003d287f89 */ /* 0x000ee200000e0000 */
[----:B0-----:R-:W-:-:S05]  /*1e50*/  FADD R64, R43, R38 ;  /* 0x000000262b407221 */ /* 0x001fca0000000000 */
[----:B------:R-:W-:Y:S01]  /*1e60*/  @!P1 STS [R25+0x1000], R64 ;  /* 0x0010004019009388 */ /* 0x000fe20000000800 */
[----:B-1----:R-:W-:Y:S01]  /*1e70*/  FADD R66, R60, R37 ;  /* 0x000000253c427221 */ /* 0x002fe20000000000 */
[----:B--2---:R-:W-:Y:S01]  /*1e80*/  FADD R42, R39, R62 ;  /* 0x0000003e272a7221 */ /* 0x004fe20000000000 */
[----:B---3--:R-:W-:-:S03]  /*1e90*/  FADD R40, R61, R40 ;  /* 0x000000283d287221 */ /* 0x008fc60000000000 */
[----:B------:R-:W-:Y:S04]  /*1ea0*/  @!P1 STS [R25+0x1080], R66 ;  /* 0x0010804219009388 */ /* 0x000fe80000000800 */
[----:B------:R-:W-:Y:S04]  /*1eb0*/  @!P1 STS [R25+0x1100], R42 ;  /* 0x0011002a19009388 */ /* 0x000fe80000000800 */
[----:B------:R-:W-:Y:S01]  /*1ec0*/  @!P1 STS [R25+0x1180], R40 ;  /* 0x0011802819009388 */ /* 0x000fe20000000800 */
[----:B------:R-:W-:Y:S06]  /*1ed0*/  BAR.SYNC.DEFER_BLOCKING 0x0 ;  /* 0x0000000000007b1d */ /* 0x000fec0000010000 */
[----:B------:R-:W0:Y:S04]  /*1ee0*/  LDS R36, [R17+0x1000] ;  /* 0x0010000011247984 */ /* 0x000e280000000800 */
[----:B0-----:R-:W0:Y:S02]  /*1ef0*/  SHFL.BFLY PT, R37, R36, 0x2, 0x1f ;  /* 0x0c401f0024257f89 */ /* 0x001e2400000e0000 */
[----:B0-----:R-:W-:-:S05]  /*1f00*/  FADD R38, R36, R37 ;  /* 0x0000002524267221 */ /* 0x001fca0000000000 */
[----:B------:R-:W0:Y:S02]  /*1f10*/  SHFL.BFLY PT, R37, R38, 0x1, 0x1f ;  /* 0x0c201f0026257f89 */ /* 0x000e2400000e0000 */
[----:B0-----:R-:W-:-:S05]  /*1f20*/  FADD R68, R38, R37 ;  /* 0x0000002526447221 */ /* 0x001fca0000000000 */
[----:B------:R0:W-:Y:S01]  /*1f30*/  @!P1 STS [R17+0x1000], R68 ;  /* 0x0010004411009388 */ /* 0x0001e20000000800 */
[----:B------:R-:W-:Y:S01]  /*1f40*/  BAR.SYNC.DEFER_BLOCKING 0x0 ;  /* 0x0000000000007b1d */ /* 0x000fe20000010000 */
[----:B------:R-:W-:-:S04]  /*1f50*/  IMAD.WIDE R62, R23, 0x2, R106 ;  /* 0x00000002173e7825 */ /* 0x000fc800078e026a */
[----:B------:R-:W-:-:S04]  /*1f60*/  IMAD.WIDE R64, R23, 0x2, R102 ;  /* 0x0000000217407825 */ /* 0x000fc800078e0266 */
[----:B------:R-:W-:-:S04]  /*1f70*/  IMAD.WIDE R66, R23, 0x2, R100 ;  /* 0x0000000217427825 */ /* 0x000fc800078e0264 */
[----:B------:R-:W-:-:S04]  /*1f80*/  IMAD.WIDE R36, R23, 0x2, R98 ;  /* 0x0000000217247825 */ /* 0x000fc800078e0262 */
[----:B------:R-:W-:-:S04]  /*1f90*/  IMAD.WIDE R38, R23, 0x2, R96 ;  /* 0x0000000217267825 */ /* 0x000fc800078e0260 */
[C---:B------:R-:W-:Y:S01]  /*1fa0*/  IMAD.WIDE R40, R23.reuse, 0x2, R94 ;  /* 0x0000000217287825 */ /* 0x040fe200078e025e */
[----:B------:R1:W2:Y:S03]  /*1fb0*/  LDG.E.U16 R150, desc[UR10][R62.64] ;  /* 0x0000000a3e967981 */ /* 0x0002a6000c1e1500 */
[C---:B------:R-:W-:Y:S01]  /*1fc0*/  IMAD.WIDE R42, R23.reuse, 0x2, R92 ;  /* 0x00000002172a7825 */ /* 0x040fe200078e025c */
[----:B------:R3:W4:Y:S03]  /*1fd0*/  LDG.E.U16 R152, desc[UR10][R64.64] ;  /* 0x0000000a40987981 */ /* 0x000726000c1e1500 */
[C---:B0-----:R-:W-:Y:S01]  /*1fe0*/  IMAD.WIDE R68, R23.reuse, 0x2, R34 ;  /* 0x0000000217447825 */ /* 0x041fe200078e0222 */
[----:B------:R0:W5:Y:S03]  /*1ff0*/  LDG.E.U16 R154, desc[UR10][R66.64] ;  /* 0x0000000a429a7981 */ /* 0x000166000c1e1500 */
[C---:B------:R-:W-:Y:S01]  /*2000*/  IMAD.WIDE R60, R23.reuse, 0x2, R90 ;  /* 0x00000002173c7825 */ /* 0x040fe200078e025a */
[----:B------:R0:W4:Y:S03]  /*2010*/  LDG.E.U16 R156, desc[UR10][R36.64] ;  /* 0x0000000a249c7981 */ /* 0x000126000c1e1500 */
[C---:B-1----:R-:W-:Y:S01]  /*2020*/  IMAD.WIDE R62, R23.reuse, 0x2, R88 ;  /* 0x00000002173e7825 */ /* 0x042fe200078e0258 */
[----:B------:R1:W4:Y:S03]  /*2030*/  LDG.E.U16 R158, desc[UR10][R38.64] ;  /* 0x0000000a269e7981 */ /* 0x000326000c1e1500 */
[C---:B---3--:R-:W-:Y:S01]  /*2040*/  IMAD.WIDE R64, R23.reuse, 0x2, R26 ;  /* 0x0000000217407825 */ /* 0x048fe200078e021a */
[----:B------:R3:W4:Y:S03]  /*2050*/  LDG.E.U16 R160, desc[UR10][R40.64] ;  /* 0x0000000a28a07981 */ /* 0x000726000c1e1500 */
[C---:B0-----:R-:W-:Y:S01]  /*2060*/  IMAD.WIDE R66, R23.reuse, 0x2, R30 ;  /* 0x0000000217427825 */ /* 0x041fe200078e021e */
[----:B------:R-:W4:Y:S03]  /*2070*/  LDG.E.U16 R42, desc[UR10][R42.64] ;  /* 0x0000000a2a2a7981 */ /* 0x000f26000c1e1500 */
[C---:B------:R-:W-:Y:S01]  /*2080*/  IMAD.WIDE R70, R23.reuse, 0x2, R86 ;  /* 0x0000000217467825 */ /* 0x040fe200078e0256 */
[----:B------:R-:W4:Y:S03]  /*2090*/  LDG.E.U16 R62, desc[UR10][R62.64] ;  /* 0x0000000a3e3e7981 */ /* 0x000f26000c1e1500 */
[C---:B------:R-:W-:Y:S01]  /*20a0*/  IMAD.WIDE R36, R23.reuse, 0x2, R28 ;  /* 0x0000000217247825 */ /* 0x040fe200078e021c */
[----:B------:R-:W4:Y:S03]  /*20b0*/  LDG.E.U16 R64, desc[UR10][R64.64] ;  /* 0x0000000a40407981 */ /* 0x000f26000c1e1500 */
[C---:B-1----:R-:W-:Y:S01]  /*20c0*/  IMAD.WIDE R38, R23.reuse, 0x2, R32 ;  /* 0x0000000217267825 */ /* 0x042fe200078e0220 */
[----:B------:R-:W4:Y:S03]  /*20d0*/  LDG.E.U16 R66, desc[UR10][R66.64] ;  /* 0x0000000a42427981 */ /* 0x000f26000c1e1500 */
[----:B---3--:R-:W-:Y:S01]  /*20e0*/  IMAD.WIDE R40, R23, 0x2, R84 ;  /* 0x0000000217287825 */ /* 0x008fe200078e0254 */
[----:B------:R-:W3:Y:S04]  /*20f0*/  LDG.E.U16 R68, desc[UR10][R68.64] ;  /* 0x0000000a44447981 */ /* 0x000ee8000c1e1500 */
[----:B------:R-:W3:Y:S04]  /*2100*/  LDG.E.U16 R60, desc[UR10][R60.64] ;  /* 0x0000000a3c3c7981 */ /* 0x000ee8000c1e1500 */
[----:B------:R-:W3:Y:S04]  /*2110*/  LDG.E.U16 R70, desc[UR10][R70.64] ;  /* 0x0000000a46467981 */ /* 0x000ee8000c1e1500 */
[----:B------:R0:W3:Y:S04]  /*2120*/  LDG.E.U16 R162, desc[UR10][R36.64] ;  /* 0x0000000a24a27981 */ /* 0x0000e8000c1e1500 */
[----:B------:R1:W3:Y:S04]  /*2130*/  LDG.E.U16 R164, desc[UR10][R38.64] ;  /* 0x0000000a26a47981 */ /* 0x0002e8000c1e1500 */
[----:B------:R0:W3:Y:S04]  /*2140*/  LDG.E.U16 R151, desc[UR10][R40.64] ;  /* 0x0000000a28977981 */ /* 0x0000e8000c1e1500 */
[----:B------:R-:W-:Y:S04]  /*2150*/  LDS R72, [R24+0x1000] ;  /* 0x0010000018487984 */ /* 0x000fe80000000800 */
[----:B------:R-:W-:Y:S04]  /*2160*/  LDS R73, [R24+0x1080] ;  /* 0x0010800018497984 */ /* 0x000fe80000000800 */
[----:B------:R-:W-:Y:S04]  /*2170*/  LDS R74, [R24+0x1100] ;  /* 0x00110000184a7984 */ /* 0x000fe80000000800 */
[----:B------:R-:W-:Y:S01]  /*2180*/  LDS R75, [R24+0x1180] ;  /* 0x00118000184b7984 */ /* 0x000fe20000000800 */
[----:B------:R-:W-:Y:S01]  /*2190*/  BAR.SYNC.DEFER_BLOCKING 0x0 ;  /* 0x0000000000007b1d */ /* 0x000fe20000010000 */
[----:B0-----:R-:W-:-:S02]  /*21a0*/  F2FP.F16.F32.PACK_AB R36, R79, R76 ;  /* 0x0000004c4f24723e */ /* 0x001fc400000000ff */
[----:B------:R-:W-:Y:S02]  /*21b0*/  F2FP.F16.F32.PACK_AB R37, R146, R77 ;  /* 0x0000004d9225723e */ /* 0x000fe400000000ff */
[----:B-1----:R-:W-:Y:S02]  /*21c0*/  F2FP.F16.F32.PACK_AB R38, R149, R78 ;  /* 0x0000004e9526723e */ /* 0x002fe400000000ff */
[----:B------:R-:W-:Y:S01]  /*21d0*/  F2FP.F16.F32.PACK_AB R39, R148, R147 ;  /* 0x000000939427723e */ /* 0x000fe200000000ff */
[----:B------:R-:W-:-:S04]  /*21e0*/  FADD R40, -R80, R109 ;  /* 0x0000006d50287221 */ /* 0x000fc80000000100 */
[----:B------:R-:W-:-:S06]  /*21f0*/  FMUL R76, R40, 1.4426950216293334961 ;  /* 0x3fb8aa3b284c7820 */ /* 0x000fcc0000400000 */
[----:B------:R-:W0:Y:S02]  /*2200*/  MUFU.EX2 R76, R76 ;  /* 0x0000004c004c7308 */ /* 0x000e240000000800 */
[C---:B0-----:R-:W-:Y:S01]  /*2210*/  FMUL R52, R76.reuse, R52 ;  /* 0x000000344c347220 */ /* 0x041fe20000400000 */
[C---:B------:R-:W-:Y:S01]  /*2220*/  FMUL R53, R76.reuse, R53 ;  /* 0x000000354c357220 */ /* 0x040fe20000400000 */
[C---:B------:R-:W-:Y:S01]  /*2230*/  FMUL R56, R76.reuse, R56 ;  /* 0x000000384c387220 */ /* 0x040fe20000400000 */
[----:B------:R-:W-:Y:S01]  /*2240*/  FMUL R57, R76, R57 ;  /* 0x000000394c397220 */ /* 0x000fe20000400000 */
[----:B------:R-:W-:-:S04]  /*2250*/  UIADD3 UR4, UPT, UPT, UR4, 0x20, URZ ;  /* 0x0000002004047890 */ /* 0x000fc8000fffe0ff */
[----:B------:R-:W-:Y:S01]  /*2260*/  UISETP.GE.AND UP0, UPT, UR4, UR12, UPT ;  /* 0x0000000c0400728c */ /* 0x000fe2000bf06270 */
[----:B------:R-:W-:Y:S01]  /*2270*/  IMAD.MOV.U32 R109, RZ, RZ, R80 ;  /* 0x000000ffff6d7224 */ /* 0x000fe200078e0050 */
[----:B--2---:R-:W-:Y:S04]  /*2280*/  STS.U16 [R3+UR6+0x1000], R150 ;  /* 0x0010009603007988 */ /* 0x004fe80008000406 */
[----:B-----5:R-:W-:Y:S04]  /*2290*/  STS.U16 [R3+UR6+0x1200], R154 ;  /* 0x0012009a03007988 */ /* 0x020fe80008000406 */
[----:B----4-:R-:W-:Y:S04]  /*22a0*/  STS.U16 [R3+UR6+0x1400], R158 ;  /* 0x0014009e03007988 */ /* 0x010fe80008000406 */
[----:B------:R-:W-:Y:S04]  /*22b0*/  STS.U16 [R3+UR6+0x1600], R42 ;  /* 0x0016002a03007988 */ /* 0x000fe80008000406 */
[----:B------:R-:W-:Y:S04]  /*22c0*/  STS.U16 [R3+UR6+0x1800], R62 ;  /* 0x0018003e03007988 */ /* 0x000fe80008000406 */
[----:B------:R-:W-:Y:S04]  /*22d0*/  STS.U16 [R3+UR6+0x1a00], R64 ;  /* 0x001a004003007988 */ /* 0x000fe80008000406 */
[----:B------:R-:W-:Y:S04]  /*22e0*/  STS.U16 [R3+UR6+0x1c00], R66 ;  /* 0x001c004203007988 */ /* 0x000fe80008000406 */
[----:B---3--:R0:W-:Y:S04]  /*22f0*/  STS.U16 [R3+UR6+0x1e00], R68 ;  /* 0x001e004403007988 */ /* 0x0081e80008000406 */
        /* <DEDUP_REMOVED lines=8> */
[----:B------:R-:W-:Y:S01]  /*2380*/  STSM.16.M88.4 [R12+0x2000], R36 ;  /* 0x002000240c007844 */ /* 0x000fe20000000200 */
[----:B------:R-:W-:Y:S01]  /*2390*/  BAR.SYNC.DEFER_BLOCKING 0x0 ;  /* 0x0000000000007b1d */ /* 0x000fe20000010000 */
[----:B0-----:R-:W-:-:S04]  /*23a0*/  FADD R68, -R81, R108 ;  /* 0x0000006c51447221 */ /* 0x001fc80000000100 */
[----:B------:R-:W-:Y:S01]  /*23b0*/  FMUL R77, R68, 1.4426950216293334961 ;  /* 0x3fb8aa3b444d7820 */ /* 0x000fe20000400000 */
[----:B------:R-:W-:Y:S04]  /*23c0*/  LDSM.16.M88.4 R64, [R16+UR6+0x2000] ;  /* 0x002000061040783b */ /* 0x000fe80008000200 */
[----:B------:R-:W0:Y:S04]  /*23d0*/  LDSM.16.M88.4 R60, [R13+0x1000] ;  /* 0x001000000d3c783b */ /* 0x000e280000000200 */
[----:B------:R-:W1:Y:S01]  /*23e0*/  LDSM.16.M88.4 R40, [R13+0x1800] ;  /* 0x001800000d28783b */ /* 0x000e620000000200 */
[----:B------:R-:W2:Y:S01]  /*23f0*/  MUFU.EX2 R77, R77 ;  /* 0x0000004d004d7308 */ /* 0x000ea20000000800 */
[----:B------:R-:W-:-:S02]  /*2400*/  FADD R68, -R82, R105 ;  /* 0x0000006952447221 */ /* 0x000fc40000000100 */
[----:B------:R-:W3:Y:S02]  /*2410*/  LDSM.16.M88.4 R36, [R16+UR6+0x2400] ;  /* 0x002400061024783b */ /* 0x000ee40008000200 */
[----:B------:R-:W-:Y:S01]  /*2420*/  FMUL R78, R68, 1.4426950216293334961 ;  /* 0x3fb8aa3b444e7820 */ /* 0x000fe20000400000 */
[----:B------:R-:W-:-:S04]  /*2430*/  FADD R68, -R83, R104 ;  /* 0x0000006853447221 */ /* 0x000fc80000000100 */
[----:B------:R-:W-:Y:S01]  /*2440*/  FMUL R79, R68, 1.4426950216293334961 ;  /* 0x3fb8aa3b444f7820 */ /* 0x000fe20000400000 */
[----:B------:R-:W4:Y:S01]  /*2450*/  MUFU.EX2 R78, R78 ;  /* 0x0000004e004e7308 */ /* 0x000f220000000800 */
[----:B------:R-:W5:Y:S01]  /*2460*/  LDSM.16.M88.4 R68, [R21+UR6+0x2000] ;  /* 0x002000061544783b */ /* 0x000f620008000200 */
[C---:B--2---:R-:W-:Y:S01]  /*2470*/  FMUL R54, R77.reuse, R54 ;  /* 0x000000364d367220 */ /* 0x044fe20000400000 */
[C---:B------:R-:W-:Y:S01]  /*2480*/  FMUL R55, R77.reuse, R55 ;  /* 0x000000374d377220 */ /* 0x040fe20000400000 */
[C---:B------:R-:W-:Y:S01]  /*2490*/  FMUL R58, R77.reuse, R58 ;  /* 0x0000003a4d3a7220 */ /* 0x040fe20000400000 */
[----:B------:R-:W-:-:S03]  /*24a0*/  FMUL R59, R77, R59 ;  /* 0x0000003b4d3b7220 */ /* 0x000fc60000400000 */
[----:B------:R-:W2:Y:S02]  /*24b0*/  MUFU.EX2 R79, R79 ;  /* 0x0000004f004f7308 */ /* 0x000ea40000000800 */
[C---:B0-----:R-:W-:Y:S08]  /*24c0*/  HMMA.16816.F32 R52, R64.reuse, R60, R52 ;  /* 0x0000003c4034723c */ /* 0x041ff00000001834 */
[----:B-1----:R-:W-:Y:S01]  /*24d0*/  HMMA.16816.F32 R56, R64, R40, R56 ;  /* 0x000000284038723c */ /* 0x002fe20000001838 */
[----:B------:R-:W0:Y:S01]  /*24e0*/  LDSM.16.M88.4 R64, [R21+UR6+0x2400] ;  /* 0x002400061540783b */ /* 0x000e220008000200 */
[C---:B----4-:R-:W-:Y:S01]  /*24f0*/  FMUL R48, R78.reuse, R48 ;  /* 0x000000304e307220 */ /* 0x050fe20000400000 */
[C---:B------:R-:W-:Y:S01]  /*2500*/  FMUL R49, R78.reuse, R49 ;  /* 0x000000314e317220 */ /* 0x040fe20000400000 */
[C---:B--2---:R-:W-:Y:S01]  /*2510*/  FMUL R50, R79.reuse, R50 ;  /* 0x000000324f327220 */ /* 0x044fe20000400000 */
[C---:B------:R-:W-:Y:S01]  /*2520*/  FMUL R51, R79.reuse, R51 ;  /* 0x000000334f337220 */ /* 0x040fe20000400000 */
[C---:B------:R-:W-:Y:S01]  /*2530*/  FMUL R44, R78.reuse, R44 ;  /* 0x0000002c4e2c7220 */ /* 0x040fe20000400000 */
[----:B------:R-:W-:Y:S01]  /*2540*/  FMUL R45, R78, R45 ;  /* 0x0000002d4e2d7220 */ /* 0x000fe20000400000 */
[C---:B------:R-:W-:Y:S01]  /*2550*/  FMUL R46, R79.reuse, R46 ;  /* 0x0000002e4f2e7220 */ /* 0x040fe20000400000 */
[----:B------:R-:W-:-:S03]  /*2560*/  FMUL R47, R79, R47 ;  /* 0x0000002f4f2f7220 */ /* 0x000fc60000400000 */
[C---:B---3--:R-:W-:Y:S08]  /*2570*/  HMMA.16816.F32 R48, R36.reuse, R60, R48 ;  /* 0x0000003c2430723c */ /* 0x048ff00000001830 */
[----:B------:R-:W-:Y:S01]  /*2580*/  HMMA.16816.F32 R36, R36, R40, R44 ;  /* 0x000000282424723c */ /* 0x000fe2000000182c */
[----:B------:R-:W1:Y:S08]  /*2590*/  LDC R40, c[0x0][0x3d4] ;  /* 0x0000f500ff287b82 */ /* 0x000e700000000800 */
[----:B------:R-:W2:Y:S01]  /*25a0*/  LDC R41, c[0x0][0x3c4] ;  /* 0x0000f100ff297b82 */ /* 0x000ea20000000800 */
[C---:B-----5:R-:W-:Y:S08]  /*25b0*/  HMMA.16816.F32 R52, R68.reuse, R62, R52 ;  /* 0x0000003e4434723c */ /* 0x060ff00000001834 */
[----:B------:R-:W-:Y:S08]  /*25c0*/  HMMA.16816.F32 R56, R68, R42, R56 ;  /* 0x0000002a4438723c */ /* 0x000ff00000001838 */
[C---:B0-----:R-:W-:Y:S08]  /*25d0*/  HMMA.16816.F32 R48, R64.reuse, R62, R48 ;  /* 0x0000003e4030723c */ /* 0x041ff00000001830 */
[----:B------:R-:W-:Y:S01]  /*25e0*/  HMMA.16816.F32 R44, R64, R42, R36 ;  /* 0x0000002a402c723c */ /* 0x000fe20000001824 */
[----:B------:R-:W-:Y:S01]  /*25f0*/  FFMA2 R144, R144.F32x2.HI_LO, R76.F32x2.HI_LO, R72.F32x2.HI_LO ;  /* 0x0000004c90907249 */ /* 0x000fe20000000048 */
[----:B-1----:R-:W-:Y:S01]  /*2600*/  LEA R23, R40, R23, 0x5 ;  /* 0x0000001728177211 */ /* 0x002fe200078e28ff */
[----:B------:R-:W-:-:S02]  /*2610*/  FFMA2 R142, R142.F32x2.HI_LO, R78.F32x2.HI_LO, R74.F32x2.HI_LO ;  /* 0x0000004e8e8e7249 */ /* 0x000fc4000000004a */
[----:B--2---:R-:W-:Y:S01]  /*2620*/  IMAD R22, R41, 0x20, R22 ;  /* 0x0000002029167824 */ /* 0x004fe200078e0216 */
[----:B------:R-:W-:Y:S01]  /*2630*/  MOV R108, R81 ;  /* 0x00000051006c7202 */ /* 0x000fe20000000f00 */
[----:B------:R-:W-:Y:S02]  /*2640*/  IMAD.MOV.U32 R105, RZ, RZ, R82 ;  /* 0x000000ffff697224 */ /* 0x000fe400078e0052 */
[----:B------:R-:W-:Y:S01]  /*2650*/  IMAD.MOV.U32 R104, RZ, RZ, R83 ;  /* 0x000000ffff687224 */ /* 0x000fe200078e0053 */
[----:B------:R-:W-:Y:S10]  /*2660*/  BRA.U !UP0, `(.L_x_1) ;  /* 0xffffffed08807547 */ /* 0x000ff4000b83ffff */
.L_x_0:
[C---:B------:R-:W-:Y:S01]  /*2670*/  FSETP.GT.AND P4, PT, |R145|.reuse, 8.50705917302346158658e+37, PT ;  /* 0x7e8000009100780b */ /* 0x040fe20003f84200 */
[----:B------:R-:W-:Y:S01]  /*2680*/  FMUL R3, R144, 8388608 ;  /* 0x4b00000090037820 */ /* 0x000fe20000400000 */
[----:B------:R-:W-:Y:S01]  /*2690*/  FSETP.GEU.AND P5, PT, |R145|, 1.175494350822287508e-38, PT ;  /* 0x008000009100780b */ /* 0x000fe20003fae200 */
[----:B------:R-:W0:Y:S01]  /*26a0*/  S2UR UR5, SR_CgaCtaId ;  /* 0x00000000000579c3 */ /* 0x000e220000008800 */
[----:B------:R-:W-:Y:S01]  /*26b0*/  IADD3 R38, PT, PT, R9, R4, RZ ;  /* 0x0000000409267210 */ /* 0x000fe20007ffe0ff */
[C---:B------:R-:W-:Y:S01]  /*26c0*/  FMUL R4, R145.reuse, 8388608 ;  /* 0x4b00000091047820 */ /* 0x040fe20000400000 */
[----:B------:R-:W-:-:S05]  /*26d0*/  FSETP.GEU.AND P6, PT, R145, 1.175494350822287508e-38, PT ;  /* 0x008000009100780b */ /* 0x000fca0003fce000 */
[----:B------:R-:W-:Y:S01]  /*26e0*/  BAR.SYNC.DEFER_BLOCKING 0x0 ;  /* 0x0000000000007b1d */ /* 0x000fe20000010000 */
[----:B------:R-:W-:Y:S02]  /*26f0*/  FSETP.GT.AND P3, PT, |R144|, 8.50705917302346158658e+37, PT ;  /* 0x7e8000009000780b */ /* 0x000fe40003f64200 */
[----:B------:R-:W-:Y:S02]  /*2700*/  FSEL R4, R4, R145, !P6 ;  /* 0x0000009104047208 */ /* 0x000fe40007000000 */
[----:B------:R-:W-:Y:S01]  /*2710*/  FSETP.GEU.AND P2, PT, |R144|, 1.175494350822287508e-38, PT ;  /* 0x008000009000780b */ /* 0x000fe20003f4e200 */
[----:B------:R-:W-:Y:S01]  /*2720*/  @P4 FMUL R145, R145, 0.25 ;  /* 0x3e80000091914820 */ /* 0x000fe20000400000 */
[----:B------:R-:W-:Y:S01]  /*2730*/  @P4 FMUL R59, R59, 0.25 ;  /* 0x3e8000003b3b4820 */ /* 0x000fe20000400000 */
[----:B------:R-:W-:Y:S01]  /*2740*/  @P4 FMUL R58, R58, 0.25 ;  /* 0x3e8000003a3a4820 */ /* 0x000fe20000400000 */
[----:B------:R-:W-:Y:S01]  /*2750*/  @P4 FMUL R55, R55, 0.25 ;  /* 0x3e80000037374820 */ /* 0x000fe20000400000 */
[----:B------:R-:W-:Y:S01]  /*2760*/  @!P5 FMUL R145, R145, 16777216 ;  /* 0x4b8000009191d820 */ /* 0x000fe20000400000 */
[----:B------:R-:W-:Y:S01]  /*2770*/  @P4 FMUL R54, R54, 0.25 ;  /* 0x3e80000036364820 */ /* 0x000fe20000400000 */
[----:B------:R-:W-:Y:S01]  /*2780*/  LOP3.LUT R10, R10, R11, RZ, 0xfc, !PT ;  /* 0x0000000b0a0a7212 */ /* 0x000fe200078efcff */
[----:B------:R-:W-:Y:S01]  /*2790*/  VIADD R11, R4, 0xc0cafb0d ;  /* 0xc0cafb0d040b7836 */ /* 0x000fe20000000000 */
[----:B------:R-:W1:Y:S01]  /*27a0*/  MUFU.RCP R5, R145 ;  /* 0x0000009100057308 */ /* 0x000e620000001000 */
[----:B------:R-:W-:Y:S01]  /*27b0*/  FSETP.GEU.AND P1, PT, R144, 1.175494350822287508e-38, PT ;  /* 0x008000009000780b */ /* 0x000fe20003f2e000 */
[----:B------:R-:W-:Y:S01]  /*27c0*/  @!P5 FMUL R59, R59, 16777216 ;  /* 0x4b8000003b3bd820 */ /* 0x000fe20000400000 */
[----:B------:R-:W-:Y:S01]  /*27d0*/  @!P5 FMUL R58, R58, 16777216 ;  /* 0x4b8000003a3ad820 */ /* 0x000fe20000400000 */
[----:B------:R-:W-:Y:S01]  /*27e0*/  @!P5 FMUL R55, R55, 16777216 ;  /* 0x4b8000003737d820 */ /* 0x000fe20000400000 */
[----:B------:R-:W-:Y:S01]  /*27f0*/  @!P5 FMUL R54, R54, 16777216 ;  /* 0x4b8000003636d820 */ /* 0x000fe20000400000 */
[----:B------:R-:W-:Y:S01]  /*2800*/  FSEL R31, R3, R144, !P1 ;  /* 0x00000090031f7208 */ /* 0x000fe20004800000 */
[----:B------:R-:W-:Y:S01]  /*2810*/  @P3 FMUL R144, R144, 0.25 ;  /* 0x3e80000090903820 */ /* 0x000fe20000400000 */
[----:B------:R-:W-:Y:S01]  /*2820*/  LOP3.LUT R11, R11, 0xff800000, RZ, 0xc0, !PT ;  /* 0xff8000000b0b7812 */ /* 0x000fe200078ec0ff */
[----:B------:R-:W-:Y:S01]  /*2830*/  @P3 FMUL R57, R57, 0.25 ;  /* 0x3e80000039393820 */ /* 0x000fe20000400000 */
[----:B------:R-:W-:Y:S01]  /*2840*/  FSEL R9, RZ, -23, P6 ;  /* 0xc1b80000ff097808 */ /* 0x000fe20003000000 */
[----:B------:R-:W-:Y:S01]  /*2850*/  @!P2 FMUL R144, R144, 16777216 ;  /* 0x4b8000009090a820 */ /* 0x000fe20000400000 */
[----:B------:R-:W-:Y:S01]  /*2860*/  I2FP.F32.S32 R14, R11 ;  /* 0x0000000b000e7245 */ /* 0x000fe20000201400 */
[----:B------:R-:W-:Y:S01]  /*2870*/  @P3 FMUL R56, R56, 0.25 ;  /* 0x3e80000038383820 */ /* 0x000fe20000400000 */
[----:B------:R-:W-:Y:S01]  /*2880*/  FSETP.GT.AND P6, PT, |R143|, 8.50705917302346158658e+37, PT ;  /* 0x7e8000008f00780b */ /* 0x000fe20003fc4200 */
[----:B------:R-:W-:Y:S01]  /*2890*/  @P3 FMUL R53, R53, 0.25 ;  /* 0x3e80000035353820 */ /* 0x000fe20000400000 */
[----:B------:R-:W-:Y:S01]  /*28a0*/  @P3 FMUL R52, R52, 0.25 ;  /* 0x3e80000034343820 */ /* 0x000fe20000400000 */
[C---:B-1----:R-:W-:Y:S01]  /*28b0*/  FMUL R23, R5.reuse, R59 ;  /* 0x0000003b05177220 */ /* 0x042fe20000400000 */
[C---:B------:R-:W-:Y:S01]  /*28c0*/  FMUL R25, R5.reuse, R58 ;  /* 0x0000003a05197220 */ /* 0x040fe20000400000 */
[C---:B------:R-:W-:Y:S01]  /*28d0*/  FMUL R30, R5.reuse, R55 ;  /* 0x00000037051e7220 */ /* 0x040fe20000400000 */
[----:B------:R-:W-:Y:S01]  /*28e0*/  FMUL R32, R5, R54 ;  /* 0x0000003605207220 */ /* 0x000fe20000400000 */
[----:B------:R-:W-:Y:S01]  /*28f0*/  FSEL R5, RZ, -23, P1 ;  /* 0xc1b80000ff057808 */ /* 0x000fe20000800000 */
[----:B------:R-:W1:Y:S01]  /*2900*/  MUFU.RCP R13, R144 ;  /* 0x00000090000d7308 */ /* 0x000e620000001000 */
[----:B------:R-:W-:Y:S01]  /*2910*/  FSETP.GT.AND P1, PT, |R142|, 8.50705917302346158658e+37, PT ;  /* 0x7e8000008e00780b */ /* 0x000fe20003f24200 */
[----:B------:R-:W-:Y:S01]  /*2920*/  FFMA.FTZ R14, R14, 1.1920928955078125e-07, R9 ;  /* 0x340000000e0e7823 */ /* 0x000fe20000010009 */
[----:B------:R-:W-:Y:S01]  /*2930*/  FSETP.GEU.AND P3, PT, |R142|, 1.175494350822287508e-38, PT ;  /* 0x008000008e00780b */ /* 0x000fe20003f6e200 */
[----:B------:R-:W-:Y:S01]  /*2940*/  @!P2 FMUL R57, R57, 16777216 ;  /* 0x4b8000003939a820 */ /* 0x000fe20000400000 */
[----:B------:R-:W-:Y:S01]  /*2950*/  FSETP.GEU.AND P5, PT, |R143|, 1.175494350822287508e-38, PT ;  /* 0x008000008f00780b */ /* 0x000fe20003fae200 */
[----:B------:R-:W-:Y:S01]  /*2960*/  @!P2 FMUL R56, R56, 16777216 ;  /* 0x4b8000003838a820 */ /* 0x000fe20000400000 */
[----:B------:R-:W-:Y:S01]  /*2970*/  @!P2 FMUL R53, R53, 16777216 ;  /* 0x4b8000003535a820 */ /* 0x000fe20000400000 */
[----:B------:R-:W-:Y:S01]  /*2980*/  @!P2 FMUL R52, R52, 16777216 ;  /* 0x4b8000003434a820 */ /* 0x000fe20000400000 */
[C---:B------:R-:W-:Y:S01]  /*2990*/  FMUL R9, R142.reuse, 8388608 ;  /* 0x4b0000008e097820 */ /* 0x040fe20000400000 */
[C---:B------:R-:W-:Y:S01]  /*29a0*/  FSETP.GEU.AND P2, PT, R142.reuse, 1.175494350822287508e-38, PT ;  /* 0x008000008e00780b */ /* 0x040fe20003f4e000 */
[C---:B------:R-:W-:Y:S01]  /*29b0*/  FMUL R3, R143.reuse, 8388608 ;  /* 0x4b0000008f037820 */ /* 0x040fe20000400000 */
[----:B------:R-:W-:Y:S01]  /*29c0*/  FSETP.GEU.AND P4, PT, R143, 1.175494350822287508e-38, PT ;  /* 0x008000008f00780b */ /* 0x000fe20003f8e000 */
[----:B------:R-:W-:Y:S01]  /*29d0*/  VIADD R6, R31, 0xc0cafb0d ;  /* 0xc0cafb0d1f067836 */ /* 0x000fe20000000000 */
[----:B------:R-:W-:Y:S01]  /*29e0*/  FSEL R35, R9, R142, !P2 ;  /* 0x0000008e09237208 */ /* 0x000fe20005000000 */
[----:B------:R-:W-:Y:S01]  /*29f0*/  @P1 FMUL R142, R142, 0.25 ;  /* 0x3e8000008e8e1820 */ /* 0x000fe20000400000 */
[----:B------:R-:W-:Y:S01]  /*2a00*/  FSEL R3, R3, R143, !P4 ;  /* 0x0000008f03037208 */ /* 0x000fe20006000000 */
[----:B------:R-:W-:Y:S01]  /*2a10*/  @P6 FMUL R143, R143, 0.25 ;  /* 0x3e8000008f8f6820 */ /* 0x000fe20000400000 */
[C---:B-1----:R-:W-:Y:S01]  /*2a20*/  FMUL R27, R13.reuse, R57 ;  /* 0x000000390d1b7220 */ /* 0x042fe20000400000 */
[----:B------:R-:W-:Y:S01]  /*2a30*/  @!P3 FMUL R142, R142, 16777216 ;  /* 0x4b8000008e8eb820 */ /* 0x000fe20000400000 */
[----:B------:R-:W-:Y:S01]  /*2a40*/  FMUL R29, R13, R56 ;  /* 0x000000380d1d7220 */ /* 0x000fe20000400000 */
[----:B------:R-:W-:Y:S01]  /*2a50*/  @!P5 FMUL R143, R143, 16777216 ;  /* 0x4b8000008f8fd820 */ /* 0x000fe20000400000 */
[C---:B------:R-:W-:Y:S01]  /*2a60*/  FMUL R34, R13.reuse, R53 ;  /* 0x000000350d227220 */ /* 0x040fe20000400000 */
[----:B------:R-:W1:Y:S01]  /*2a70*/  MUFU.RCP R21, R142 ;  /* 0x0000008e00157308 */ /* 0x000e620000001000 */
[----:B------:R-:W-:Y:S01]  /*2a80*/  FMUL R36, R13, R52 ;  /* 0x000000340d247220 */ /* 0x000fe20000400000 */
[----:B------:R-:W-:Y:S01]  /*2a90*/  LOP3.LUT R6, R6, 0xff800000, RZ, 0xc0, !PT ;  /* 0xff80000006067812 */ /* 0x000fe200078ec0ff */
[----:B------:R-:W-:Y:S01]  /*2aa0*/  @P1 FMUL R45, R45, 0.25 ;  /* 0x3e8000002d2d1820 */ /* 0x000fe20000400000 */
[----:B------:R-:W-:Y:S01]  /*2ab0*/  @P1 FMUL R44, R44, 0.25 ;  /* 0x3e8000002c2c1820 */ /* 0x000fe20000400000 */
[----:B------:R-:W-:Y:S01]  /*2ac0*/  @P1 FMUL R49, R49, 0.25 ;  /* 0x3e80000031311820 */ /* 0x000fe20000400000 */
[----:B------:R-:W-:Y:S01]  /*2ad0*/  I2FP.F32.S32 R12, R6 ;  /* 0x00000006000c7245 */ /* 0x000fe20000201400 */
[----:B------:R-:W-:Y:S01]  /*2ae0*/  @P1 FMUL R48, R48, 0.25 ;  /* 0x3e80000030301820 */ /* 0x000fe20000400000 */
[----:B------:R-:W2:Y:S01]  /*2af0*/  MUFU.RCP R13, R143 ;  /* 0x0000008f000d7308 */ /* 0x000ea20000001000 */
[----:B------:R-:W-:Y:S01]  /*2b00*/  @P6 FMUL R46, R46, 0.25 ;  /* 0x3e8000002e2e6820 */ /* 0x000fe20000400000 */
[----:B------:R-:W-:Y:S01]  /*2b10*/  @P6 FMUL R50, R50, 0.25 ;  /* 0x3e80000032326820 */ /* 0x000fe20000400000 */
[----:B------:R-:W-:-:S02]  /*2b20*/  VIADD R15, R3, 0xc0cafb0d ;  /* 0xc0cafb0d030f7836 */ /* 0x000fc40000000000 */
[----:B------:R-:W-:Y:S01]  /*2b30*/  @P6 FMUL R47, R47, 0.25 ;  /* 0x3e8000002f2f6820 */ /* 0x000fe20000400000 */
[----:B------:R-:W-:Y:S01]  /*2b40*/  @P6 FMUL R51, R51, 0.25 ;  /* 0x3e80000033336820 */ /* 0x000fe20000400000 */
[----:B------:R-:W-:Y:S01]  /*2b50*/  @!P3 FMUL R45, R45, 16777216 ;  /* 0x4b8000002d2db820 */ /* 0x000fe20000400000 */
[----:B------:R-:W-:Y:S01]  /*2b60*/  @!P3 FMUL R44, R44, 16777216 ;  /* 0x4b8000002c2cb820 */ /* 0x000fe20000400000 */
[----:B------:R-:W-:Y:S01]  /*2b70*/  @!P3 FMUL R49, R49, 16777216 ;  /* 0x4b8000003131b820 */ /* 0x000fe20000400000 */
[----:B------:R-:W-:Y:S01]  /*2b80*/  FFMA.FTZ R5, R12, 1.1920928955078125e-07, R5 ;  /* 0x340000000c057823 */ /* 0x000fe20000010005 */
[----:B------:R-:W-:Y:S01]  /*2b90*/  @!P3 FMUL R48, R48, 16777216 ;  /* 0x4b8000003030b820 */ /* 0x000fe20000400000 */
[----:B------:R-:W-:Y:S01]  /*2ba0*/  @!P5 FMUL R46, R46, 16777216 ;  /* 0x4b8000002e2ed820 */ /* 0x000fe20000400000 */
[----:B------:R-:W-:Y:S01]  /*2bb0*/  @!P5 FMUL R50, R50, 16777216 ;  /* 0x4b8000003232d820 */ /* 0x000fe20000400000 */
[----:B------:R-:W-:Y:S01]  /*2bc0*/  IADD3 R12, PT, PT, R35, -0x3f3504f3, RZ ;  /* 0xc0cafb0d230c7810 */ /* 0x000fe20007ffe0ff */
[----:B------:R-:W-:Y:S01]  /*2bd0*/  @!P5 FMUL R47, R47, 16777216 ;  /* 0x4b8000002f2fd820 */ /* 0x000fe20000400000 */
[----:B------:R-:W-:Y:S01]  /*2be0*/  LOP3.LUT R18, R15, 0xff800000, RZ, 0xc0, !PT ;  /* 0xff8000000f127812 */ /* 0x000fe200078ec0ff */
[----:B------:R-:W-:Y:S01]  /*2bf0*/  @!P5 FMUL R51, R51, 16777216 ;  /* 0x4b8000003333d820 */ /* 0x000fe20000400000 */
[C---:B-1----:R-:W-:Y:S01]  /*2c00*/  FMUL R15, R21.reuse, R45 ;  /* 0x0000002d150f7220 */ /* 0x042fe20000400000 */
[C---:B------:R-:W-:Y:S01]  /*2c10*/  FMUL R22, R21.reuse, R44 ;  /* 0x0000002c15167220 */ /* 0x040fe20000400000 */
[C---:B------:R-:W-:Y:S01]  /*2c20*/  FMUL R28, R21.reuse, R49 ;  /* 0x00000031151c7220 */ /* 0x040fe20000400000 */
[----:B------:R-:W-:Y:S01]  /*2c30*/  UMOV UR4, 0x400 ;  /* 0x0000040000047882 */ /* 0x000fe20000000000 */
[----:B------:R-:W-:Y:S01]  /*2c40*/  FMUL R21, R21, R48 ;  /* 0x0000003015157220 */ /* 0x000fe20000400000 */
[C---:B--2---:R-:W-:Y:S01]  /*2c50*/  FMUL R19, R13.reuse, R46 ;  /* 0x0000002e0d137220 */ /* 0x044fe20000400000 */
[C---:B------:R-:W-:Y:S01]  /*2c60*/  FMUL R26, R13.reuse, R50 ;  /* 0x000000320d1a7220 */ /* 0x040fe20000400000 */
[----:B------:R-:W-:Y:S01]  /*2c70*/  LOP3.LUT R12, R12, 0xff800000, RZ, 0xc0, !PT ;  /* 0xff8000000c0c7812 */ /* 0x000fe200078ec0ff */
[----:B0-----:R-:W-:Y:S01]  /*2c80*/  ULEA UR6, UR5, UR4, 0x18 ;  /* 0x0000000405067291 */ /* 0x001fe2000f8ec0ff */
[C---:B------:R-:W-:Y:S01]  /*2c90*/  FMUL R17, R13.reuse, R47 ;  /* 0x0000002f0d117220 */ /* 0x040fe20000400000 */
[----:B------:R-:W-:Y:S01]  /*2ca0*/  FMUL R24, R13, R51 ;  /* 0x000000330d187220 */ /* 0x000fe20000400000 */
[----:B------:R-:W-:Y:S01]  /*2cb0*/  FSEL R13, RZ, -23, P4 ;  /* 0xc1b80000ff0d7808 */ /* 0x000fe20002000000 */
[----:B------:R-:W-:Y:S01]  /*2cc0*/  IMAD.IADD R6, R31, 0x1, -R6 ;  /* 0x000000011f067824 */ /* 0x000fe200078e0a06 */
[----:B------:R-:W-:Y:S01]  /*2cd0*/  I2FP.F32.S32 R20, R18 ;  /* 0x0000001200147245 */ /* 0x000fe20000201400 */
[----:B------:R-:W-:Y:S01]  /*2ce0*/  IMAD.IADD R11, R4, 0x1, -R11 ;  /* 0x00000001040b7824 */ /* 0x000fe200078e0a0b */
[----:B------:R-:W-:Y:S01]  /*2cf0*/  I2FP.F32.S32 R16, R12 ;  /* 0x0000000c00107245 */ /* 0x000fe20000201400 */
[----:B------:R-:W-:Y:S01]  /*2d00*/  IMAD.IADD R12, R35, 0x1, -R12 ;  /* 0x00000001230c7824 */ /* 0x000fe200078e0a0c */
[----:B------:R-:W-:Y:S01]  /*2d10*/  F2FP.F16.F32.PACK_AB R29, R29, R36 ;  /* 0x000000241d1d723e */ /* 0x000fe200000000ff */
[----:B------:R-:W-:Y:S01]  /*2d20*/  FFMA.FTZ R20, R20, 1.1920928955078125e-07, R13 ;  /* 0x3400000014147823 */ /* 0x000fe2000001000d */
[----:B------:R-:W-:Y:S01]  /*2d30*/  F2FP.F16.F32.PACK_AB R27, R27, R34 ;  /* 0x000000221b1b723e */ /* 0x000fe200000000ff */
[----:B------:R-:W-:Y:S01]  /*2d40*/  FADD R13, R12, -1 ;  /* 0xbf8000000c0d7421 */ /* 0x000fe20000000000 */
[----:B------:R-:W-:Y:S01]  /*2d50*/  F2FP.F16.F32.PACK_AB R21, R22, R21 ;  /* 0x000000151615723e */ /* 0x000fe200000000ff */
[----:B------:R-:W-:Y:S01]  /*2d60*/  STS [R38+UR6], R29 ;  /* 0x0000001d26007988 */ /* 0x000fe20008000806 */
[----:B------:R-:W-:Y:S01]  /*2d70*/  F2FP.F16.F32.PACK_AB R25, R25, R32 ;  /* 0x000000201919723e */ /* 0x000fe200000000ff */
[----:B------:R-:W-:Y:S01]  /*2d80*/  FADD R6, R6, -1 ;  /* 0xbf80000006067421 */ /* 0x000fe20000000000 */
[----:B------:R-:W-:Y:S01]  /*2d90*/  F2FP.F16.F32.PACK_AB R23, R23, R30 ;  /* 0x0000001e1717723e */ /* 0x000fe200000000ff */
[----:B------:R-:W-:Y:S01]  /*2da0*/  STS [R38+UR6+0x80], R27 ;  /* 0x0000801b26007988 */ /* 0x000fe20008000806 */
[----:B------:R-:W-:Y:S01]  /*2db0*/  F2FP.F16.F32.PACK_AB R19, R19, R26 ;  /* 0x0000001a1313723e */ /* 0x000fe200000000ff */
[----:B------:R-:W-:Y:S01]  /*2dc0*/  FADD R11, R11, -1 ;  /* 0xbf8000000b0b7421 */ /* 0x000fe20000000000 */
[C---:B------:R-:W-:Y:S01]  /*2dd0*/  LOP3.LUT R22, R38.reuse, 0x40, RZ, 0x3c, !PT ;  /* 0x0000004026167812 */ /* 0x040fe200078e3cff */
[----:B------:R-:W0:Y:S01]  /*2de0*/  LDC R40, c[0x0][0x3e8] ;  /* 0x0000fa00ff287b82 */ /* 0x000e220000000800 */
[----:B------:R-:W-:Y:S01]  /*2df0*/  F2FP.F16.F32.PACK_AB R15, R15, R28 ;  /* 0x0000001c0f0f723e */ /* 0x000fe200000000ff */
[----:B------:R-:W1:Y:S01]  /*2e00*/  LDCU.64 UR4, c[0x0][0x3e0] ;  /* 0x00007c00ff0477ac */ /* 0x000e620008000a00 */
[----:B------:R-:W-:Y:S01]  /*2e10*/  LOP3.LUT R26, R38, 0x4, RZ, 0x3c, !PT ;  /* 0x00000004261a7812 */ /* 0x000fe200078e3cff */
[----:B------:R-:W-:Y:S01]  /*2e20*/  STS [R22+UR6+0x400], R25 ;  /* 0x0004001916007988 */ /* 0x000fe20008000806 */
[----:B------:R-:W-:-:S02]  /*2e30*/  IADD3 R18, PT, PT, R3, -R18, RZ ;  /* 0x8000001203127210 */ /* 0x000fc40007ffe0ff */
[----:B------:R-:W-:Y:S01]  /*2e40*/  MOV R30, 0x3dc6b27f ;  /* 0x3dc6b27f001e7802 */ /* 0x000fe20000000f00 */
[----:B------:R-:W-:Y:S01]  /*2e50*/  STS [R22+UR6+0x480], R23 ;  /* 0x0004801716007988 */ /* 0x000fe20008000806 */
[----:B------:R-:W-:Y:S01]  /*2e60*/  FSEL R9, RZ, -23, P2 ;  /* 0xc1b80000ff097808 */ /* 0x000fe20001000000 */
[----:B------:R-:W2:Y:S01]  /*2e70*/  LDC.64 R44, c[0x0][0x398] ;  /* 0x0000e600ff2c7b82 */ /* 0x000ea20000000a00 */
[----:B------:R-:W-:Y:S01]  /*2e80*/  F2FP.F16.F32.PACK_AB R24, R17, R24 ;  /* 0x000000181118723e */ /* 0x000fe200000000ff */
[----:B------:R3:W-:Y:S01]  /*2e90*/  STS [R26+UR6+0x880], R15 ;  /* 0x0008800f1a007988 */ /* 0x0007e20008000806 */
[CC--:B------:R-:W-:Y:S01]  /*2ea0*/  FFMA.FTZ R12, R11.reuse, R30.reuse, -0.16845393180847167969 ;  /* 0xbe2c7f300b0c7423 */ /* 0x0c0fe2000001001e */
[----:B------:R-:W-:Y:S01]  /*2eb0*/  FFMA.FTZ R16, R16, 1.1920928955078125e-07, R9 ;  /* 0x3400000010107823 */ /* 0x000fe20000010009 */
[----:B------:R-:W-:Y:S01]  /*2ec0*/  FFMA.FTZ R9, R6, R30, -0.16845393180847167969 ;  /* 0xbe2c7f3006097423 */ /* 0x000fe2000001001e */
[----:B------:R-:W-:Y:S01]  /*2ed0*/  SHF.R.U32.HI R17, RZ, 0x5, R2 ;  /* 0x00000005ff117819 */ /* 0x000fe20000011602 */
[----:B------:R-:W-:Y:S01]  /*2ee0*/  FFMA.FTZ R12, R11, R12, 0.1716887056827545166 ;  /* 0x3e2fcf2a0b0c7423 */ /* 0x000fe2000001000c */
[----:B------:R-:W-:Y:S01]  /*2ef0*/  LOP3.LUT R28, R38, 0x44, RZ, 0x3c, !PT ;  /* 0x00000044261c7812 */ /* 0x000fe200078e3cff */
[----:B------:R-:W-:Y:S01]  /*2f00*/  FFMA.FTZ R9, R6, R9, 0.1716887056827545166 ;  /* 0x3e2fcf2a06097423 */ /* 0x000fe20000010009 */
[----:B------:R-:W-:Y:S01]  /*2f10*/  SGXT.U32 R17, R17, 0x2 ;  /* 0x000000021111781a */ /* 0x000fe20000000000 */
[----:B------:R-:W-:Y:S01]  /*2f20*/  FFMA.FTZ R12, R11, R12, -0.17900948226451873779 ;  /* 0xbe374e430b0c7423 */ /* 0x000fe2000001000c */
[----:B---3--:R-:W-:Y:S01]  /*2f30*/  FADD R15, R18, -1 ;  /* 0xbf800000120f7421 */ /* 0x008fe20000000000 */
[----:B------:R-:W-:Y:S01]  /*2f40*/  FFMA.FTZ R18, R13, R30, -0.16845393180847167969 ;  /* 0xbe2c7f300d127423 */ /* 0x000fe2000001001e */
[C---:B------:R-:W-:Y:S01]  /*2f50*/  FFMA.FTZ R9, R6.reuse, R9, -0.17900948226451873779 ;  /* 0xbe374e4306097423 */ /* 0x040fe20000010009 */
[----:B------:R-:W-:Y:S01]  /*2f60*/  FFMA.FTZ R12, R11, R12, 0.20512372255325317383 ;  /* 0x3e520bf40b0c7423 */ /* 0x000fe2000001000c */
[----:B------:R-:W-:Y:S01]  /*2f70*/  FFMA.FTZ R22, R15, R30, -0.16845393180847167969 ;  /* 0xbe2c7f300f167423 */ /* 0x000fe2000001001e */
[----:B------:R-:W-:Y:S01]  /*2f80*/  FFMA.FTZ R18, R13, R18, 0.1716887056827545166 ;  /* 0x3e2fcf2a0d127423 */ /* 0x000fe20000010012 */
[C---:B------:R-:W-:Y:S01]  /*2f90*/  FFMA.FTZ R9, R6.reuse, R9, 0.20512372255325317383 ;  /* 0x3e520bf406097423 */ /* 0x040fe20000010009 */
[----:B------:R-:W-:Y:S01]  /*2fa0*/  FFMA.FTZ R12, R11, R12, -0.24046532809734344482 ;  /* 0xbe763c8b0b0c7423 */ /* 0x000fe2000001000c */
[----:B------:R-:W-:Y:S01]  /*2fb0*/  FFMA.FTZ R22, R15, R22, 0.1716887056827545166 ;  /* 0x3e2fcf2a0f167423 */ /* 0x000fe20000010016 */
[----:B------:R-:W-:Y:S01]  /*2fc0*/  FFMA.FTZ R18, R13, R18, -0.17900948226451873779 ;  /* 0xbe374e430d127423 */ /* 0x000fe20000010012 */
[C---:B------:R-:W-:Y:S01]  /*2fd0*/  FFMA.FTZ R9, R6.reuse, R9, -0.24046532809734344482 ;  /* 0xbe763c8b06097423 */ /* 0x040fe20000010009 */
[----:B------:R-:W-:Y:S01]  /*2fe0*/  FFMA.FTZ R12, R11, R12, 0.28857114911079406738 ;  /* 0x3e93bf990b0c7423 */ /* 0x000fe2000001000c */
[----:B------:R-:W-:Y:S01]  /*2ff0*/  FFMA.FTZ R22, R15, R22, -0.17900948226451873779 ;  /* 0xbe374e430f167423 */ /* 0x000fe20000010016 */
[----:B------:R-:W-:Y:S01]  /*3000*/  FFMA.FTZ R18, R13, R18, 0.20512372255325317383 ;  /* 0x3e520bf40d127423 */ /* 0x000fe20000010012 */
[C---:B------:R-:W-:Y:S01]  /*3010*/  FFMA.FTZ R9, R6.reuse, R9, 0.28857114911079406738 ;  /* 0x3e93bf9906097423 */ /* 0x040fe20000010009 */
[----:B------:R-:W-:Y:S01]  /*3020*/  FFMA.FTZ R12, R11, R12, -0.36067417263984680176 ;  /* 0xbeb8aa490b0c7423 */ /* 0x000fe2000001000c */
[----:B------:R-:W-:Y:S01]  /*3030*/  FFMA.FTZ R22, R15, R22, 0.20512372255325317383 ;  /* 0x3e520bf40f167423 */ /* 0x000fe20000010016 */
[----:B------:R-:W-:Y:S01]  /*3040*/  FFMA.FTZ R18, R13, R18, -0.24046532809734344482 ;  /* 0xbe763c8b0d127423 */ /* 0x000fe20000010012 */
[C---:B------:R-:W-:Y:S01]  /*3050*/  FFMA.FTZ R9, R6.reuse, R9, -0.36067417263984680176 ;  /* 0xbeb8aa4906097423 */ /* 0x040fe20000010009 */
[----:B------:R-:W-:Y:S01]  /*3060*/  FFMA.FTZ R12, R11, R12, 0.48089820146560668945 ;  /* 0x3ef6384a0b0c7423 */ /* 0x000fe2000001000c */
[----:B------:R-:W-:Y:S01]  /*3070*/  FFMA.FTZ R22, R15, R22, -0.24046532809734344482 ;  /* 0xbe763c8b0f167423 */ /* 0x000fe20000010016 */
[----:B------:R-:W-:Y:S01]  /*3080*/  FFMA.FTZ R18, R13, R18, 0.28857114911079406738 ;  /* 0x3e93bf990d127423 */ /* 0x000fe20000010012 */
[C---:B------:R-:W-:Y:S01]  /*3090*/  FFMA.FTZ R9, R6.reuse, R9, 0.48089820146560668945 ;  /* 0x3ef6384a06097423 */ /* 0x040fe20000010009 */
[----:B------:R-:W-:Y:S01]  /*30a0*/  FFMA.FTZ R12, R11, R12, -0.72134751081466674805 ;  /* 0xbf38aa3b0b0c7423 */ /* 0x000fe2000001000c */
[----:B------:R-:W-:Y:S01]  /*30b0*/  FFMA.FTZ R22, R15, R22, 0.28857114911079406738 ;  /* 0x3e93bf990f167423 */ /* 0x000fe20000010016 */
[----:B------:R-:W-:Y:S01]  /*30c0*/  FFMA.FTZ R18, R13, R18, -0.36067417263984680176 ;  /* 0xbeb8aa490d127423 */ /* 0x000fe20000010012 */
[----:B------:R-:W-:Y:S01]  /*30d0*/  FFMA.FTZ R9, R6, R9, -0.72134751081466674805 ;  /* 0xbf38aa3b06097423 */ /* 0x000fe20000010009 */
[----:B------:R-:W-:Y:S01]  /*30e0*/  ISETP.GE.U32.AND P6, PT, R4, 0x7f800000, PT ;  /* 0x7f8000000400780c */ /* 0x000fe20003fc6070 */
[----:B------:R-:W-:Y:S01]  /*30f0*/  FFMA.FTZ R22, R15, R22, -0.36067417263984680176 ;  /* 0xbeb8aa490f167423 */ /* 0x000fe20000010016 */
[----:B------:R-:W-:Y:S01]  /*3100*/  FFMA.FTZ R18, R13, R18, 0.48089820146560668945 ;  /* 0x3ef6384a0d127423 */ /* 0x000fe20000010012 */
[----:B0-----:R-:W-:-:S02]  /*3110*/  IMAD R17, R17, R40, RZ ;  /* 0x0000002811117224 */ /* 0x001fc400078e02ff */
[C---:B------:R-:W-:Y:S01]  /*3120*/  FMUL R9, R6.reuse, R9 ;  /* 0x0000000906097220 */ /* 0x040fe20000400000 */
[----:B------:R-:W-:Y:S01]  /*3130*/  ISETP.GE.U32.AND P1, PT, R31, 0x7f800000, PT ;  /* 0x7f8000001f00780c */ /* 0x000fe20003f26070 */
[----:B------:R-:W-:Y:S01]  /*3140*/  FFMA.FTZ R18, R13, R18, -0.72134751081466674805 ;  /* 0xbf38aa3b0d127423 */ /* 0x000fe20000010012 */
[----:B------:R-:W-:Y:S01]  /*3150*/  STS [R26+UR6+0x800], R21 ;  /* 0x000800151a007988 */ /* 0x000fe20008000806 */
[----:B------:R-:W-:Y:S01]  /*3160*/  FMUL R12, R11, R12 ;  /* 0x0000000c0b0c7220 */ /* 0x000fe20000400000 */
[----:B------:R-:W-:Y:S01]  /*3170*/  FFMA.FTZ R22, R15, R22, 0.48089820146560668945 ;  /* 0x3ef6384a0f167423 */ /* 0x000fe20000010016 */
[----:B------:R-:W-:Y:S01]  /*3180*/  FMUL R18, R13, R18 ;  /* 0x000000120d127220 */ /* 0x000fe20000400000 */
[----:B------:R0:W-:Y:S01]  /*3190*/  STS [R28+UR6+0xc00], R19 ;  /* 0x000c00131c007988 */ /* 0x0001e20008000806 */
[----:B------:R-:W-:Y:S01]  /*31a0*/  FMUL R9, R6, R9 ;  /* 0x0000000906097220 */ /* 0x000fe20000400000 */
[----:B------:R-:W-:Y:S01]  /*31b0*/  FMUL R12, R11, R12 ;  /* 0x0000000c0b0c7220 */ /* 0x000fe20000400000 */
[----:B------:R-:W-:Y:S01]  /*31c0*/  FMUL R18, R13, R18 ;  /* 0x000000120d127220 */ /* 0x000fe20000400000 */
[----:B------:R3:W-:Y:S01]  /*31d0*/  STS [R28+UR6+0xc80], R24 ;  /* 0x000c80181c007988 */ /* 0x0007e20008000806 */
[----:B------:R-:W-:Y:S01]  /*31e0*/  ISETP.GE.U32.AND P5, PT, R3, 0x7f800000, PT ;  /* 0x7f8000000300780c */ /* 0x000fe20003fa6070 */
[----:B------:R-:W-:Y:S01]  /*31f0*/  FFMA.FTZ R22, R15, R22, -0.72134751081466674805 ;  /* 0xbf38aa3b0f167423 */ /* 0x000fe20000010016 */
[----:B------:R-:W-:Y:S01]  /*3200*/  FFMA.FTZ R13, R13, 1.4426950216293334961, R18 ;  /* 0x3fb8aa3b0d0d7823 */ /* 0x000fe20000010012 */
[----:B------:R-:W-:Y:S01]  /*3210*/  BAR.SYNC.DEFER_BLOCKING 0x0 ;  /* 0x0000000000007b1d */ /* 0x000fe20000010000 */
[----:B------:R-:W-:Y:S01]  /*3220*/  ISETP.GE.U32.AND P4, PT, R35, 0x7f800000, PT ;  /* 0x7f8000002300780c */ /* 0x000fe20003f86070 */
[----:B0-----:R-:W-:-:S02]  /*3230*/  IMAD R19, R40, 0x4, R17 ;  /* 0x0000000428137824 */ /* 0x001fc400078e0211 */
[----:B------:R-:W-:Y:S01]  /*3240*/  FFMA.FTZ R6, R6, 1.4426950216293334961, R9 ;  /* 0x3fb8aa3b06067823 */ /* 0x000fe20000010009 */
[----:B------:R-:W-:Y:S01]  /*3250*/  FFMA.FTZ R11, R11, 1.4426950216293334961, R12 ;  /* 0x3fb8aa3b0b0b7823 */ /* 0x000fe2000001000c */
[----:B------:R-:W-:Y:S01]  /*3260*/  FADD R37, R16, R13 ;  /* 0x0000000d10257221 */ /* 0x000fe20000000000 */
[----:B------:R-:W-:Y:S02]  /*3270*/  IMAD R21, R40, 0x4, R19 ;  /* 0x0000000428157824 */ /* 0x000fe400078e0213 */
[----:B------:R-:W-:Y:S01]  /*3280*/  FMUL R22, R15, R22 ;  /* 0x000000160f167220 */ /* 0x000fe20000400000 */
[----:B------:R-:W-:Y:S02]  /*3290*/  @P6 IMAD.MOV.U32 R13, RZ, RZ, 0x7f800000 ;  /* 0x7f800000ff0d6424 */ /* 0x000fe400078e00ff */
[----:B------:R-:W-:Y:S01]  /*32a0*/  FADD R9, R5, R6 ;  /* 0x0000000605097221 */ /* 0x000fe20000000000 */
[----:B------:R-:W-:Y:S01]  /*32b0*/  FADD R36, R14, R11 ;  /* 0x0000000b0e247221 */ /* 0x000fe20000000000 */
[----:B------:R-:W-:Y:S01]  /*32c0*/  LEA R23, R40, R21, 0x2 ;  /* 0x0000001528177211 */ /* 0x000fe200078e10ff */
[----:B------:R-:W-:Y:S01]  /*32d0*/  FMUL R22, R15, R22 ;  /* 0x000000160f167220 */ /* 0x000fe20000400000 */
[----:B------:R-:W-:Y:S01]  /*32e0*/  @P1 MOV R5, 0x7f800000 ;  /* 0x7f80000000051802 */ /* 0x000fe20000000f00 */
[C---:B------:R-:W-:Y:S01]  /*32f0*/  @P6 FFMA.FTZ R36, R4.reuse, R13, +INF ;  /* 0x7f80000004246423 */ /* 0x040fe2000001000d */
[----:B------:R-:W-:Y:S01]  /*3300*/  FSETP.NEU.AND P2, PT, R4, RZ, PT ;  /* 0x000000ff0400720b */ /* 0x000fe20003f4d000 */
[----:B-1----:R-:W-:Y:S01]  /*3310*/  UIMAD UR4, UR7, UR4, URZ ;  /* 0x00000004070472a4 */ /* 0x002fe2000f8e02ff */
[----:B------:R-:W-:-:S02]  /*3320*/  IMAD R4, R0, UR5, RZ ;  /* 0x0000000500047c24 */ /* 0x000fc4000f8e02ff */
[----:B------:R-:W-:Y:S01]  /*3330*/  FFMA.FTZ R15, R15, 1.4426950216293334961, R22 ;  /* 0x3fb8aa3b0f0f7823 */ /* 0x000fe20000010016 */
[----:B---3--:R-:W-:Y:S02]  /*3340*/  IMAD R24, R40, 0x4, R23 ;  /* 0x0000000428187824 */ /* 0x008fe400078e0217 */
[----:B------:R-:W-:Y:S01]  /*3350*/  @P1 FFMA.FTZ R9, R31, R5, +INF ;  /* 0x7f8000001f091423 */ /* 0x000fe20000010005 */
[----:B------:R-:W-:Y:S01]  /*3360*/  @P5 MOV R12, 0x7f800000 ;  /* 0x7f800000000c5802 */ /* 0x000fe20000000f00 */
[----:B------:R-:W-:Y:S01]  /*3370*/  USHF.L.U32 UR8, UR4, 0x1, URZ ;  /* 0x0000000104087899 */ /* 0x000fe200080006ff */
[----:B------:R-:W-:Y:S01]  /*3380*/  SHF.R.U32.HI R2, RZ, 0x1, R2 ;  /* 0x00000001ff027819 */ /* 0x000fe20000011602 */
[----:B------:R-:W-:Y:S02]  /*3390*/  @P4 IMAD.MOV.U32 R6, RZ, RZ, 0x7f800000 ;  /* 0x7f800000ff064424 */ /* 0x000fe400078e00ff */
[----:B------:R-:W-:Y:S01]  /*33a0*/  FADD R38, R20, R15 ;  /* 0x0000000f14267221 */ /* 0x000fe20000000000 */
[----:B------:R-:W-:Y:S01]  /*33b0*/  IMAD.SHL.U32 R5, R4, 0x2, RZ ;  /* 0x0000000204057824 */ /* 0x000fe200078e00ff */
[----:B------:R-:W-:Y:S01]  /*33c0*/  UIMAD.WIDE UR4, UR4, 0x2, URZ ;  /* 0x00000002040478a5 */ /* 0x000fe2000f8e02ff */
[----:B------:R-:W-:Y:S01]  /*33d0*/  IMAD R25, R40, 0x4, R24 ;  /* 0x0000000428197824 */ /* 0x000fe200078e0218 */
[----:B------:R-:W-:Y:S01]  /*33e0*/  LOP3.LUT R41, R2, 0xc, RZ, 0xc0, !PT ;  /* 0x0000000c02297812 */ /* 0x000fe200078ec0ff */
[----:B------:R-:W-:Y:S01]  /*33f0*/  @P4 FFMA.FTZ R37, R35, R6, +INF ;  /* 0x7f80000023254423 */ /* 0x000fe20000010006 */
[----:B------:R-:W-:Y:S01]  /*3400*/  @P5 FFMA.FTZ R38, R3, R12, +INF ;  /* 0x7f80000003265423 */ /* 0x000fe2000001000c */
[----:B------:R-:W-:Y:S01]  /*3410*/  IMAD.HI R4, R4, 0x2, RZ ;  /* 0x0000000204047827 */ /* 0x000fe200078e02ff */
[----:B------:R-:W-:Y:S01]  /*3420*/  LOP3.LUT R2, R10, 0x4, RZ, 0x3c, !PT ;  /* 0x000000040a027812 */ /* 0x000fe200078e3cff */
[----:B------:R-:W0:Y:S01]  /*3430*/  LDS R43, [R10+UR6] ;  /* 0x000000060a2b7984 */ /* 0x000e220008000800 */
[----:B--2---:R-:W-:-:S02]  /*3440*/  IADD3 R44, P4, P5, R5, UR8, R44 ;  /* 0x00000008052c7c10 */ /* 0x004fc4000fd9e02c */
[----:B------:R-:W-:Y:S01]  /*3450*/  LEA R26, R40, R25, 0x2 ;  /* 0x00000019281a7211 */ /* 0x000fe200078e10ff */
[----:B------:R-:W1:Y:S01]  /*3460*/  LDS R51, [R2+UR6] ;  /* 0x0000000602337984 */ /* 0x000e620008000800 */
[----:B------:R-:W-:Y:S01]  /*3470*/  IADD3.X R46, PT, PT, R4, UR5, R45, P4, P5 ;  /* 0x00000005042e7c10 */ /* 0x000fe2000a7ea42d */
[----:B------:R-:W2:Y:S01]  /*3480*/  LDCU UR4, c[0x0][0x3ec] ;  /* 0x00007d80ff0477ac */ /* 0x000ea20008000800 */
[----:B------:R-:W-:Y:S01]  /*3490*/  FSETP.NEU.AND P3, PT, R31, RZ, PT ;  /* 0x000000ff1f00720b */ /* 0x000fe20003f6d000 */
[----:B------:R-:W3:Y:S01]  /*34a0*/  LDS R45, [R10+UR6+0x100] ;  /* 0x000100060a2d7984 */ /* 0x000ee20008000800 */
[C---:B------:R-:W-:Y:S01]  /*34b0*/  IMAD R11, R40.reuse, 0x4, R26 ;  /* 0x00000004280b7824 */ /* 0x040fe200078e021a */
[-C--:B------:R-:W-:Y:S02]  /*34c0*/  LEA R4, P4, R17, R44.reuse, 0x1 ;  /* 0x0000002c11047211 */ /* 0x080fe400078808ff */
[----:B------:R-:W4:Y:S01]  /*34d0*/  LDS R53, [R2+UR6+0x100] ;  /* 0x0001000602357984 */ /* 0x000f220008000800 */
[----:B------:R-:W-:Y:S01]  /*34e0*/  IMAD R27, R40, 0x4, R11 ;  /* 0x00000004281b7824 */ /* 0x000fe200078e020b */
[----:B------:R-:W-:-:S02]  /*34f0*/  LEA R6, P6, R19, R44, 0x1 ;  /* 0x0000002c13067211 */ /* 0x000fc400078c08ff */
[----:B------:R-:W5:Y:S01]  /*3500*/  LDS R47, [R10+UR6+0x200] ;  /* 0x000200060a2f7984 */ /* 0x000f620008000800 */
[C---:B------:R-:W-:Y:S01]  /*3510*/  IMAD R29, R40.reuse, 0x4, R27 ;  /* 0x00000004281d7824 */ /* 0x040fe200078e021b */
[----:B------:R-:W-:Y:S02]  /*3520*/  LEA R12, P5, R21, R44, 0x1 ;  /* 0x0000002c150c7211 */ /* 0x000fe400078a08ff */
[----:B------:R-:W5:Y:S01]  /*3530*/  LDS R55, [R2+UR6+0x200] ;  /* 0x0002000602377984 */ /* 0x000f620008000800 */
[----:B------:R-:W-:Y:S02]  /*3540*/  LEA.HI.X.SX32 R5, R17, R46, 0x1, P4 ;  /* 0x0000002e11057211 */ /* 0x000fe400020f0eff */
[C---:B------:R-:W-:Y:S01]  /*3550*/  LEA R31, R40.reuse, R29, 0x2 ;  /* 0x0000001d281f7211 */ /* 0x040fe200078e10ff */
[----:B------:R-:W5:Y:S01]  /*3560*/  LDS R49, [R10+UR6+0x300] ;  /* 0x000300060a317984 */ /* 0x000f620008000800 */
[----:B------:R-:W-:Y:S01]  /*3570*/  LEA R42, R7, UR6, 0x4 ;  /* 0x00000006072a7c11 */ /* 0x000fe2000f8e20ff */
[----:B--2---:R-:W-:Y:S01]  /*3580*/  UIMAD UR4, UR7, UR4, URZ ;  /* 0x00000004070472a4 */ /* 0x004fe2000f8e02ff */
[----:B------:R-:W-:Y:S01]  /*3590*/  LEA R14, P4, R23, R44, 0x1 ;  /* 0x0000002c170e7211 */ /* 0x000fe200078808ff */
[----:B------:R-:W2:Y:S01]  /*35a0*/  LDS R57, [R2+UR6+0x300] ;  /* 0x0003000602397984 */ /* 0x000ea20008000800 */
[----:B------:R-:W-:Y:S01]  /*35b0*/  IMAD R33, R40, 0x4, R31 ;  /* 0x0000000428217824 */ /* 0x000fe200078e021f */
[----:B------:R-:W-:Y:S01]  /*35c0*/  LEA.HI.X.SX32 R7, R19, R46, 0x1, P6 ;  /* 0x0000002e13077211 */ /* 0x000fe200030f0eff */
[----:B------:R-:W-:Y:S01]  /*35d0*/  USHF.L.U32 UR7, UR4, 0x2, URZ ;  /* 0x0000000204077899 */ /* 0x000fe200080006ff */
[----:B------:R-:W-:Y:S01]  /*35e0*/  LEA R16, P6, R24, R44, 0x1 ;  /* 0x0000002c18107211 */ /* 0x000fe200078c08ff */
[----:B------:R-:W-:Y:S01]  /*35f0*/  IMAD R34, R40, 0x4, R33 ;  /* 0x0000000428227824 */ /* 0x000fe200078e0221 */
[----:B------:R-:W-:Y:S01]  /*3600*/  LEA.HI.X.SX32 R13, R21, R46, 0x1, P5 ;  /* 0x0000002e150d7211 */ /* 0x000fe200028f0eff */
[----:B------:R-:W-:Y:S01]  /*3610*/  UIMAD.WIDE UR4, UR4, 0x4, URZ ;  /* 0x00000004040478a5 */ /* 0x000fe2000f8e02ff */
[----:B------:R-:W-:-:S02]  /*3620*/  LEA R18, P5, R25, R44, 0x1 ;  /* 0x0000002c19127211 */ /* 0x000fc400078a08ff */
[----:B------:R-:W-:Y:S02]  /*3630*/  LEA.HI.X.SX32 R15, R23, R46, 0x1, P4 ;  /* 0x0000002e170f7211 */ /* 0x000fe400020f0eff */
[----:B------:R-:W-:Y:S01]  /*3640*/  FSETP.NEU.AND P1, PT, R35, RZ, PT ;  /* 0x000000ff2300720b */ /* 0x000fe20003f2d000 */
[----:B0-----:R0:W-:Y:S01]  /*3650*/  STG.E.U16 desc[UR10][R4.64], R43 ;  /* 0x0000002b04007986 */ /* 0x0011e2000c10150a */
[----:B------:R-:W-:Y:S02]  /*3660*/  LEA R20, P4, R26, R44, 0x1 ;  /* 0x0000002c1a147211 */ /* 0x000fe400078808ff */
[----:B------:R-:W-:Y:S01]  /*3670*/  LEA R35, R40, R34, 0x2 ;  /* 0x0000002228237211 */ /* 0x000fe200078e10ff */
[----:B-1----:R1:W-:Y:S01]  /*3680*/  STG.E.U16 desc[UR10][R6.64], R51 ;  /* 0x0000003306007986 */ /* 0x0023e2000c10150a */
[----:B------:R-:W-:Y:S02]  /*3690*/  LEA.HI.X.SX32 R17, R24, R46, 0x1, P6 ;  /* 0x0000002e18117211 */ /* 0x000fe400030f0eff */
[----:B------:R-:W-:Y:S01]  /*36a0*/  LEA R22, P6, R11, R44, 0x1 ;  /* 0x0000002c0b167211 */ /* 0x000fe200078c08ff */
[C---:B------:R-:W-:Y:S01]  /*36b0*/  IMAD R39, R40.reuse, 0x4, R35 ;  /* 0x0000000428277824 */ /* 0x040fe200078e0223 */
[----:B------:R-:W-:Y:S01]  /*36c0*/  LEA.HI.X.SX32 R19, R25, R46, 0x1, P5 ;  /* 0x0000002e19137211 */ /* 0x000fe200028f0eff */
[----:B---3--:R3:W-:Y:S01]  /*36d0*/  STG.E.U16 desc[UR10][R12.64], R45 ;  /* 0x0000002d0c007986 */ /* 0x0087e2000c10150a */
[----:B------:R-:W-:Y:S01]  /*36e0*/  LEA R24, P5, R27, R44, 0x1 ;  /* 0x0000002c1b187211 */ /* 0x000fe200078a08ff */
[----:B------:R-:W-:Y:S01]  /*36f0*/  IMAD R40, R40, 0x4, R39 ;  /* 0x0000000428287824 */ /* 0x000fe200078e0227 */
[----:B------:R-:W-:Y:S01]  /*3700*/  LEA.HI.X.SX32 R21, R26, R46, 0x1, P4 ;  /* 0x0000002e1a157211 */ /* 0x000fe200020f0eff */
[----:B----4-:R4:W-:Y:S01]  /*3710*/  STG.E.U16 desc[UR10][R14.64], R53 ;  /* 0x000000350e007986 */ /* 0x0109e2000c10150a */
[----:B------:R-:W-:Y:S01]  /*3720*/  LEA R26, P4, R29, R44, 0x1 ;  /* 0x0000002c1d1a7211 */ /* 0x000fe200078808ff */
[----:B0-----:R-:W0:Y:S01]  /*3730*/  LDC.64 R4, c[0x0][0x3a0] ;  /* 0x0000e800ff047b82 */ /* 0x001e220000000a00 */
[----:B------:R-:W-:Y:S01]  /*3740*/  LEA.HI.X.SX32 R23, R11, R46, 0x1, P6 ;  /* 0x0000002e0b177211 */ /* 0x000fe200030f0eff */
[----:B-----5:R5:W-:Y:S01]  /*3750*/  STG.E.U16 desc[UR10][R16.64], R47 ;  /* 0x0000002f10007986 */ /* 0x020be2000c10150a */
[----:B------:R-:W-:-:S02]  /*3760*/  LEA R10, P6, R31, R44, 0x1 ;  /* 0x0000002c1f0a7211 */ /* 0x000fc400078c08ff */
[----:B------:R-:W-:Y:S01]  /*3770*/  LEA.HI.X.SX32 R25, R27, R46, 0x1, P5 ;  /* 0x0000002e1b197211 */ /* 0x000fe200028f0eff */
[----:B------:R-:W-:Y:S01]  /*3780*/  STG.E.U16 desc[UR10][R18.64], R55 ;  /* 0x0000003712007986 */ /* 0x000fe2000c10150a */
[----:B------:R-:W-:Y:S02]  /*3790*/  LEA R28, P5, R33, R44, 0x1 ;  /* 0x0000002c211c7211 */ /* 0x000fe400078a08ff */
[----:B------:R-:W-:Y:S01]  /*37a0*/  LEA.HI.X.SX32 R27, R29, R46, 0x1, P4 ;  /* 0x0000002e1d1b7211 */ /* 0x000fe200020f0eff */
[----:B------:R4:W-:Y:S01]  /*37b0*/  STG.E.U16 desc[UR10][R20.64], R49 ;  /* 0x0000003114007986 */ /* 0x0009e2000c10150a */
[----:B------:R-:W-:Y:S02]  /*37c0*/  LEA R30, P4, R34, R44, 0x1 ;  /* 0x0000002c221e7211 */ /* 0x000fe400078808ff */
[----:B------:R-:W-:Y:S01]  /*37d0*/  LEA.HI.X.SX32 R11, R31, R46, 0x1, P6 ;  /* 0x0000002e1f0b7211 */ /* 0x000fe200030f0eff */
[----:B--2---:R-:W-:Y:S01]  /*37e0*/  STG.E.U16 desc[UR10][R22.64], R57 ;  /* 0x0000003916007986 */ /* 0x004fe2000c10150a */
[----:B------:R-:W-:-:S02]  /*37f0*/  LEA R32, P6, R35, R44, 0x1 ;  /* 0x0000002c23207211 */ /* 0x000fc400078c08ff */
[----:B-1----:R-:W-:Y:S02]  /*3800*/  PRMT R7, R43, 0x7632, R7 ;  /* 0x000076322b077816 */ /* 0x002fe40000000007 */
[----:B------:R-:W-:Y:S02]  /*3810*/  LEA.HI.X.SX32 R29, R33, R46, 0x1, P5 ;  /* 0x0000002e211d7211 */ /* 0x000fe400028f0eff */
[----:B---3--:R-:W-:Y:S01]  /*3820*/  PRMT R13, R51, 0x7632, R13 ;  /* 0x00007632330d7816 */ /* 0x008fe2000000000d */
[----:B------:R-:W-:Y:S01]  /*3830*/  STG.E.U16 desc[UR10][R24.64], R7 ;  /* 0x0000000718007986 */ /* 0x000fe2000c10150a */
[----:B------:R-:W-:Y:S02]  /*3840*/  LEA R2, P5, R39, R44, 0x1 ;  /* 0x0000002c27027211 */ /* 0x000fe400078a08ff */
[----:B------:R-:W-:Y:S01]  /*3850*/  LEA.HI.X.SX32 R31, R34, R46, 0x1, P4 ;  /* 0x0000002e221f7211 */ /* 0x000fe200020f0eff */
[----:B------:R-:W-:Y:S01]  /*3860*/  STG.E.U16 desc[UR10][R26.64], R13 ;  /* 0x0000000d1a007986 */ /* 0x000fe2000c10150a */
[----:B----4-:R-:W-:-:S02]  /*3870*/  PRMT R15, R45, 0x7632, R15 ;  /* 0x000076322d0f7816 */ /* 0x010fc4000000000f */
[----:B------:R-:W-:Y:S02]  /*3880*/  LEA R34, P4, R40, R44, 0x1 ;  /* 0x0000002c28227211 */ /* 0x000fe400078808ff */
[----:B------:R-:W-:Y:S01]  /*3890*/  PRMT R6, R53, 0x7632, R6 ;  /* 0x0000763235067816 */ /* 0x000fe20000000006 */
[----:B------:R-:W-:Y:S01]  /*38a0*/  STG.E.U16 desc[UR10][R10.64], R15 ;  /* 0x0000000f0a007986 */ /* 0x000fe2000c10150a */
[-C--:B------:R-:W-:Y:S02]  /*38b0*/  LEA.HI.X.SX32 R33, R35, R46.reuse, 0x1, P6 ;  /* 0x0000002e23217211 */ /* 0x080fe400030f0eff */
[----:B-----5:R-:W-:Y:S01]  /*38c0*/  PRMT R47, R47, 0x7632, R47 ;  /* 0x000076322f2f7816 */ /* 0x020fe2000000002f */
[----:B------:R-:W-:Y:S01]  /*38d0*/  STG.E.U16 desc[UR10][R28.64], R6 ;  /* 0x000000061c007986 */ /* 0x000fe2000c10150a */
[----:B------:R-:W-:Y:S02]  /*38e0*/  FSETP.NEU.AND P6, PT, R3, RZ, PT ;  /* 0x000000ff0300720b */ /* 0x000fe40003fcd000 */
[----:B------:R-:W-:Y:S01]  /*38f0*/  PRMT R16, R55, 0x7632, R16 ;  /* 0x0000763237107816 */ /* 0x000fe20000000010 */
[----:B------:R-:W-:Y:S01]  /*3900*/  STG.E.U16 desc[UR10][R30.64], R47 ;  /* 0x0000002f1e007986 */ /* 0x000fe2000c10150a */
[----:B------:R-:W-:-:S02]  /*3910*/  LEA.HI.X.SX32 R3, R39, R46, 0x1, P5 ;  /* 0x0000002e27037211 */ /* 0x000fc400028f0eff */
[----:B------:R-:W-:Y:S01]  /*3920*/  PRMT R49, R49, 0x7632, R49 ;  /* 0x0000763231317816 */ /* 0x000fe20000000031 */
[----:B------:R-:W-:Y:S01]  /*3930*/  STG.E.U16 desc[UR10][R32.64], R16 ;  /* 0x0000001020007986 */ /* 0x000fe2000c10150a */
[----:B------:R-:W-:Y:S02]  /*3940*/  LEA.HI.X.SX32 R35, R40, R46, 0x1, P4 ;  /* 0x0000002e28237211 */ /* 0x000fe400020f0eff */
[----:B------:R-:W-:Y:S01]  /*3950*/  PRMT R17, R57, 0x7632, R17 ;  /* 0x0000763239117816 */ /* 0x000fe20000000011 */
[----:B------:R1:W-:Y:S01]  /*3960*/  STG.E.U16 desc[UR10][R2.64], R49 ;  /* 0x0000003102007986 */ /* 0x0003e2000c10150a */
[----:B------:R-:W-:Y:S02]  /*3970*/  FSEL R9, R9, -INF , P3 ;  /* 0xff80000009097808 */ /* 0x000fe40001800000 */
[----:B------:R-:W-:Y:S01]  /*3980*/  FSEL R36, R36, -INF , P2 ;  /* 0xff80000024247808 */ /* 0x000fe20001000000 */
[----:B------:R2:W-:Y:S01]  /*3990*/  STG.E.U16 desc[UR10][R34.64], R17 ;  /* 0x0000001122007986 */ /* 0x0005e2000c10150a */
[----:B------:R-:W-:Y:S01]  /*39a0*/  FSEL R37, R37, -INF , P1 ;  /* 0xff80000025257808 */ /* 0x000fe20000800000 */
[----:B------:R-:W-:Y:S01]  /*39b0*/  FFMA R80, R9, 0.69314718246459960938, R80 ;  /* 0x3f31721809507823 */ /* 0x000fe20000000050 */
[----:B------:R-:W-:Y:S01]  /*39c0*/  FSEL R38, R38, -INF , P6 ;  /* 0xff80000026267808 */ /* 0x000fe20003000000 */
[----:B------:R-:W-:Y:S01]  /*39d0*/  FFMA R81, R36, 0.69314718246459960938, R81 ;  /* 0x3f31721824517823 */ /* 0x000fe20000000051 */
[----:B------:R-:W-:Y:S01]  /*39e0*/  LOP3.LUT R8, R8, 0x70, RZ, 0xc0, !PT ;  /* 0x0000007008087812 */ /* 0x000fe200078ec0ff */
[----:B------:R-:W-:Y:S01]  /*39f0*/  FFMA R82, R37, 0.69314718246459960938, R82 ;  /* 0x3f31721825527823 */ /* 0x000fe20000000052 */
[----:B------:R-:W-:Y:S01]  /*3a00*/  IADD3 R41, PT, PT, R41, R42, RZ ;  /* 0x0000002a29297210 */ /* 0x000fe20007ffe0ff */
[----:B------:R-:W-:Y:S01]  /*3a10*/  FFMA R83, R38, 0.69314718246459960938, R83 ;  /* 0x3f31721826537823 */ /* 0x000fe20000000053 */
[----:B------:R-:W-:Y:S01]  /*3a20*/  BAR.SYNC.DEFER_BLOCKING 0x0 ;  /* 0x0000000000007b1d */ /* 0x000fe20000010000 */
[----:B-1----:R-:W-:-:S02]  /*3a30*/  IMAD.SHL.U32 R3, R0, 0x4, RZ ;  /* 0x0000000400037824 */ /* 0x002fc400078e00ff */
[----:B------:R-:W-:-:S03]  /*3a40*/  IMAD.HI R0, R0, 0x4, RZ ;  /* 0x0000000400007827 */ /* 0x000fc600078e02ff */
[----:B0-----:R-:W-:-:S04]  /*3a50*/  IADD3 R2, P1, P2, R3, UR7, R4 ;  /* 0x0000000703027c10 */ /* 0x001fc8000fa3e004 */
[----:B------:R-:W-:Y:S01]  /*3a60*/  IADD3.X R3, PT, PT, R0, UR5, R5, P1, P2 ;  /* 0x0000000500037c10 */ /* 0x000fe20008fe4405 */
[----:B------:R2:W-:Y:S01]  /*3a70*/  STS.128 [R8+UR6], R80 ;  /* 0x0000005008007988 */ /* 0x0005e20008000c06 */
[----:B------:R-:W-:Y:S06]  /*3a80*/  BAR.SYNC.DEFER_BLOCKING 0x0 ;  /* 0x0000000000007b1d */ /* 0x000fec0000010000 */
[----:B------:R-:W-:Y:S05]  /*3a90*/  @P0 EXIT ;  /* 0x000000000000094d */ /* 0x000fea0003800000 */
[----:B------:R-:W0:Y:S04]  /*3aa0*/  LDS R41, [R41] ;  /* 0x0000000029297984 */ /* 0x000e280000000800 */
[----:B0-----:R-:W-:Y:S01]  /*3ab0*/  STG.E desc[UR10][R2.64], R41 ;  /* 0x0000002902007986 */ /* 0x001fe2000c10190a */
[----:B------:R-:W-:Y:S05]  /*3ac0*/  EXIT ;  /* 0x000000000000794d */ /* 0x000fea0003800000 */
.L_x_2:
[----:B------:R-:W-:-:S00]  /*3ad0*/  BRA `(.L_x_2) ;  /* 0xfffffffc00fc7947 */ /* 0x000fc0000383ffff */
[----:B------:R-:W-:-:S00]  /*3ae0*/  NOP ;  /* 0x0000000000007918 */ /* 0x000fc00000000000 */
        /* <DEDUP_REMOVED lines=9> */
.L_x_3:


//--------------------- .nv.global.init           --------------------------
	.section	.nv.global.init,"aw",@progbits
.nv.global.init:
	.type		_$_str,@object
	.size		_$_str,(.L_0 - _$_str)
_$_str:
        /*0000*/ 	.byte	0x5f, 0x5f, 0x43, 0x55, 0x44, 0x41, 0x5f, 0x46, 0x54, 0x5a, 0x00
.L_0:


//--------------------- .nv.shared.attn_fwd       --------------------------
	.section	.nv.shared.attn_fwd,"aw",@nobits
	.sectionflags	@""
	.align	16
	.zero		1024


//--------------------- .nv.shared.reserved.0     --------------------------
	.section	.nv.shared.reserved.0,"aw",@nobits
	.weak		__nv_reservedSMEM_offset_0_alias
	.size		__nv_reservedSMEM_offset_0_alias, 0, 64
	.other		__nv_reservedSMEM_offset_0_alias,@"STO_CUDA_RESERVED_SHARED STV_DEFAULT"
__nv_reservedSMEM_offset_0_alias:
	.zero		0
	.zero		64


//--------------------- .nv.constant0.attn_fwd    --------------------------
	.section	.nv.constant0.attn_fwd,"a",@progbits
	.sectionflags	@""
	.align	4
.nv.constant0.attn_fwd:
	.zero		1032


//--------------------- SYMBOLS --------------------------

	.type		.nv.reservedSmem.offset0,@object
	.size		.nv.reservedSmem.offset0,0x4
	.type		.nv.reservedSmem.cap,@object
	.size		.nv.reservedSmem.cap,0x4
